//
// Generated by NVIDIA NVVM Compiler
//
// Compiler Build ID: CL-36424714
// Cuda compilation tools, release 13.0, V13.0.88
// Based on NVVM 20.0.0
//

.version 9.0
.target sm_100
.address_size 64

	// .globl	_Z14generate_pathsP17curandStateXORWOWyyyPyS1_S1_S1_S1_S1_PiS2_
.extern .func  (.param .b32 func_retval0) vprintf
(
	.param .b64 vprintf_param_0,
	.param .b64 vprintf_param_1
)
;
.global .align 4 .b8 precalc_xorwow_matrix[102400];
.global .align 4 .b8 precalc_xorwow_offset_matrix[102400];
.global .align 4 .b8 mrg32k3aM1[2304];
.global .align 4 .b8 mrg32k3aM2[2304];
.global .align 4 .b8 mrg32k3aM1SubSeq[2016];
.global .align 4 .b8 mrg32k3aM2SubSeq[2016];
.global .align 4 .b8 mrg32k3aM1Seq[2304];
.global .align 4 .b8 mrg32k3aM2Seq[2304];
.const .align 8 .b8 __cr_lgamma_table[72];
.global .align 1 .b8 $str[3] = {37, 100};
.global .align 1 .b8 $str$1[2] = {10};
.global .align 1 .b8 $str$2[21] = {73, 110, 105, 116, 105, 97, 108, 32, 84, 97, 109, 101, 32, 86, 97, 108, 117, 101, 58, 32};
.global .align 1 .b8 $str$3[21] = {73, 110, 105, 116, 105, 97, 108, 32, 87, 105, 108, 100, 32, 86, 97, 108, 117, 101, 58, 32};
.global .align 1 .b8 $str$4[55] = {68, 101, 98, 117, 103, 32, 45, 32, 84, 104, 114, 101, 97, 100, 32, 37, 100, 58, 32, 83, 116, 101, 112, 115, 32, 84, 97, 109, 101, 58, 32, 37, 108, 108, 117, 44, 32, 83, 116, 101, 112, 115, 32, 87, 105, 108, 100, 58, 32, 37, 108, 108, 117, 10};
.global .align 1 .b8 $str$5[21] = {67, 117, 114, 114, 101, 110, 116, 32, 84, 97, 109, 101, 32, 86, 97, 108, 117, 101, 58, 32};
.global .align 1 .b8 $str$6[21] = {67, 117, 114, 114, 101, 110, 116, 32, 87, 105, 108, 100, 32, 86, 97, 108, 117, 101, 58, 32};
.global .align 1 .b8 $str$7[56] = {67, 111, 108, 108, 105, 115, 105, 111, 110, 32, 100, 101, 116, 101, 99, 116, 101, 100, 33, 32, 83, 116, 101, 112, 115, 32, 84, 97, 109, 101, 58, 32, 37, 108, 108, 117, 44, 32, 83, 116, 101, 112, 115, 32, 87, 105, 108, 100, 58, 32, 37, 108, 108, 117, 10};
.global .align 1 .b8 $str$8[73] = {77, 97, 120, 32, 115, 116, 101, 112, 115, 32, 114, 101, 97, 99, 104, 101, 100, 32, 119, 105, 116, 104, 111, 117, 116, 32, 99, 111, 108, 108, 105, 115, 105, 111, 110, 46, 32, 83, 116, 101, 112, 115, 32, 84, 97, 109, 101, 58, 32, 37, 108, 108, 117, 44, 32, 83, 116, 101, 112, 115, 32, 87, 105, 108, 100, 58, 32, 37, 108, 108, 117, 10};

.visible .entry _Z14generate_pathsP17curandStateXORWOWyyyPyS1_S1_S1_S1_S1_PiS2_(
	.param .u64 .ptr .align 1 _Z14generate_pathsP17curandStateXORWOWyyyPyS1_S1_S1_S1_S1_PiS2__param_0,
	.param .u64 _Z14generate_pathsP17curandStateXORWOWyyyPyS1_S1_S1_S1_S1_PiS2__param_1,
	.param .u64 _Z14generate_pathsP17curandStateXORWOWyyyPyS1_S1_S1_S1_S1_PiS2__param_2,
	.param .u64 _Z14generate_pathsP17curandStateXORWOWyyyPyS1_S1_S1_S1_S1_PiS2__param_3,
	.param .u64 .ptr .align 1 _Z14generate_pathsP17curandStateXORWOWyyyPyS1_S1_S1_S1_S1_PiS2__param_4,
	.param .u64 .ptr .align 1 _Z14generate_pathsP17curandStateXORWOWyyyPyS1_S1_S1_S1_S1_PiS2__param_5,
	.param .u64 .ptr .align 1 _Z14generate_pathsP17curandStateXORWOWyyyPyS1_S1_S1_S1_S1_PiS2__param_6,
	.param .u64 .ptr .align 1 _Z14generate_pathsP17curandStateXORWOWyyyPyS1_S1_S1_S1_S1_PiS2__param_7,
	.param .u64 .ptr .align 1 _Z14generate_pathsP17curandStateXORWOWyyyPyS1_S1_S1_S1_S1_PiS2__param_8,
	.param .u64 .ptr .align 1 _Z14generate_pathsP17curandStateXORWOWyyyPyS1_S1_S1_S1_S1_PiS2__param_9,
	.param .u64 .ptr .align 1 _Z14generate_pathsP17curandStateXORWOWyyyPyS1_S1_S1_S1_S1_PiS2__param_10,
	.param .u64 .ptr .align 1 _Z14generate_pathsP17curandStateXORWOWyyyPyS1_S1_S1_S1_S1_PiS2__param_11
)
{
	.local .align 8 .b8 	__local_depot0[32];
	.reg .b64 	%SP;
	.reg .b64 	%SPL;
	.reg .pred 	%p<49>;
	.reg .b32 	%r<1227>;
	.reg .b64 	%rd<311>;

	mov.u64 	%SPL, __local_depot0;
	cvta.local.u64 	%SP, %SPL;
	ld.param.u64 	%rd308, [_Z14generate_pathsP17curandStateXORWOWyyyPyS1_S1_S1_S1_S1_PiS2__param_1];
	ld.param.u64 	%rd309, [_Z14generate_pathsP17curandStateXORWOWyyyPyS1_S1_S1_S1_S1_PiS2__param_2];
	ld.param.u64 	%rd301, [_Z14generate_pathsP17curandStateXORWOWyyyPyS1_S1_S1_S1_S1_PiS2__param_3];
	add.u64 	%rd60, %SP, 0;
	add.u64 	%rd1, %SPL, 0;
	add.u64 	%rd2, %SPL, 0;
	add.u64 	%rd3, %SPL, 0;
	add.u64 	%rd4, %SPL, 0;
	mov.u32 	%r208, %ctaid.x;
	mov.u32 	%r209, %ntid.x;
	mov.u32 	%r210, %tid.x;
	mad.lo.s32 	%r1, %r208, %r209, %r210;
	setp.ne.s32 	%p1, %r1, 0;
	@%p1 bra 	$L__BB0_10;
	mov.u64 	%rd65, $str$2;
	cvta.global.u64 	%rd66, %rd65;
	{ // callseq 0, 0
	.param .b64 param0;
	st.param.b64 	[param0], %rd66;
	.param .b64 param1;
	st.param.b64 	[param1], 0;
	.param .b32 retval0;
	call.uni (retval0), 
	vprintf, 
	(
	param0, 
	param1
	);
	ld.param.b32 	%r212, [retval0];
	} // callseq 0
	cvt.u32.u64 	%r214, %rd308;
	shr.u32 	%r215, %r214, 6;
	and.b32  	%r2, %r215, 1;
	st.local.u32 	[%rd4], %r2;
	mov.u64 	%rd67, $str;
	cvta.global.u64 	%rd68, %rd67;
	{ // callseq 1, 0
	.param .b64 param0;
	st.param.b64 	[param0], %rd68;
	.param .b64 param1;
	st.param.b64 	[param1], %rd60;
	.param .b32 retval0;
	call.uni (retval0), 
	vprintf, 
	(
	param0, 
	param1
	);
	ld.param.b32 	%r216, [retval0];
	} // callseq 1
	shr.u32 	%r218, %r214, 5;
	and.b32  	%r3, %r218, 1;
	st.local.u32 	[%rd4], %r3;
	{ // callseq 2, 0
	.param .b64 param0;
	st.param.b64 	[param0], %rd68;
	.param .b64 param1;
	st.param.b64 	[param1], %rd60;
	.param .b32 retval0;
	call.uni (retval0), 
	vprintf, 
	(
	param0, 
	param1
	);
	ld.param.b32 	%r219, [retval0];
	} // callseq 2
	shr.u32 	%r221, %r214, 4;
	and.b32  	%r4, %r221, 1;
	st.local.u32 	[%rd4], %r4;
	{ // callseq 3, 0
	.param .b64 param0;
	st.param.b64 	[param0], %rd68;
	.param .b64 param1;
	st.param.b64 	[param1], %rd60;
	.param .b32 retval0;
	call.uni (retval0), 
	vprintf, 
	(
	param0, 
	param1
	);
	ld.param.b32 	%r222, [retval0];
	} // callseq 3
	shr.u32 	%r224, %r214, 3;
	and.b32  	%r5, %r224, 1;
	st.local.u32 	[%rd4], %r5;
	{ // callseq 4, 0
	.param .b64 param0;
	st.param.b64 	[param0], %rd68;
	.param .b64 param1;
	st.param.b64 	[param1], %rd60;
	.param .b32 retval0;
	call.uni (retval0), 
	vprintf, 
	(
	param0, 
	param1
	);
	ld.param.b32 	%r225, [retval0];
	} // callseq 4
	shr.u32 	%r227, %r214, 2;
	and.b32  	%r6, %r227, 1;
	st.local.u32 	[%rd4], %r6;
	{ // callseq 5, 0
	.param .b64 param0;
	st.param.b64 	[param0], %rd68;
	.param .b64 param1;
	st.param.b64 	[param1], %rd60;
	.param .b32 retval0;
	call.uni (retval0), 
	vprintf, 
	(
	param0, 
	param1
	);
	ld.param.b32 	%r228, [retval0];
	} // callseq 5
	shr.u32 	%r230, %r214, 1;
	and.b32  	%r7, %r230, 1;
	st.local.u32 	[%rd4], %r7;
	{ // callseq 6, 0
	.param .b64 param0;
	st.param.b64 	[param0], %rd68;
	.param .b64 param1;
	st.param.b64 	[param1], %rd60;
	.param .b32 retval0;
	call.uni (retval0), 
	vprintf, 
	(
	param0, 
	param1
	);
	ld.param.b32 	%r231, [retval0];
	} // callseq 6
	and.b32  	%r8, %r214, 1;
	st.local.u32 	[%rd4], %r8;
	{ // callseq 7, 0
	.param .b64 param0;
	st.param.b64 	[param0], %rd68;
	.param .b64 param1;
	st.param.b64 	[param1], %rd60;
	.param .b32 retval0;
	call.uni (retval0), 
	vprintf, 
	(
	param0, 
	param1
	);
	ld.param.b32 	%r233, [retval0];
	} // callseq 7
	mov.b64 	%rd295, 48;
	mov.b32 	%r1125, 0;
$L__BB0_2:
	cvt.u32.u64 	%r235, %rd295;
	add.s32 	%r236, %r235, 15;
	shr.u64 	%rd70, %rd309, %r236;
	cvt.u32.u64 	%r237, %rd70;
	and.b32  	%r238, %r237, 1;
	st.local.u32 	[%rd4], %r238;
	mov.u64 	%rd71, $str;
	cvta.global.u64 	%rd72, %rd71;
	add.u64 	%rd73, %SP, 0;
	{ // callseq 8, 0
	.param .b64 param0;
	st.param.b64 	[param0], %rd72;
	.param .b64 param1;
	st.param.b64 	[param1], %rd73;
	.param .b32 retval0;
	call.uni (retval0), 
	vprintf, 
	(
	param0, 
	param1
	);
	ld.param.b32 	%r239, [retval0];
	} // callseq 8
	add.s32 	%r241, %r235, 14;
	shr.u64 	%rd74, %rd309, %r241;
	cvt.u32.u64 	%r242, %rd74;
	and.b32  	%r243, %r242, 1;
	st.local.u32 	[%rd4], %r243;
	{ // callseq 9, 0
	.param .b64 param0;
	st.param.b64 	[param0], %rd72;
	.param .b64 param1;
	st.param.b64 	[param1], %rd73;
	.param .b32 retval0;
	call.uni (retval0), 
	vprintf, 
	(
	param0, 
	param1
	);
	ld.param.b32 	%r244, [retval0];
	} // callseq 9
	add.s32 	%r246, %r235, 13;
	shr.u64 	%rd75, %rd309, %r246;
	cvt.u32.u64 	%r247, %rd75;
	and.b32  	%r248, %r247, 1;
	st.local.u32 	[%rd4], %r248;
	{ // callseq 10, 0
	.param .b64 param0;
	st.param.b64 	[param0], %rd72;
	.param .b64 param1;
	st.param.b64 	[param1], %rd73;
	.param .b32 retval0;
	call.uni (retval0), 
	vprintf, 
	(
	param0, 
	param1
	);
	ld.param.b32 	%r249, [retval0];
	} // callseq 10
	add.s32 	%r251, %r235, 12;
	shr.u64 	%rd76, %rd309, %r251;
	cvt.u32.u64 	%r252, %rd76;
	and.b32  	%r253, %r252, 1;
	st.local.u32 	[%rd4], %r253;
	{ // callseq 11, 0
	.param .b64 param0;
	st.param.b64 	[param0], %rd72;
	.param .b64 param1;
	st.param.b64 	[param1], %rd73;
	.param .b32 retval0;
	call.uni (retval0), 
	vprintf, 
	(
	param0, 
	param1
	);
	ld.param.b32 	%r254, [retval0];
	} // callseq 11
	add.s32 	%r256, %r235, 11;
	shr.u64 	%rd77, %rd309, %r256;
	cvt.u32.u64 	%r257, %rd77;
	and.b32  	%r258, %r257, 1;
	st.local.u32 	[%rd4], %r258;
	{ // callseq 12, 0
	.param .b64 param0;
	st.param.b64 	[param0], %rd72;
	.param .b64 param1;
	st.param.b64 	[param1], %rd73;
	.param .b32 retval0;
	call.uni (retval0), 
	vprintf, 
	(
	param0, 
	param1
	);
	ld.param.b32 	%r259, [retval0];
	} // callseq 12
	add.s32 	%r261, %r235, 10;
	shr.u64 	%rd78, %rd309, %r261;
	cvt.u32.u64 	%r262, %rd78;
	and.b32  	%r263, %r262, 1;
	st.local.u32 	[%rd4], %r263;
	{ // callseq 13, 0
	.param .b64 param0;
	st.param.b64 	[param0], %rd72;
	.param .b64 param1;
	st.param.b64 	[param1], %rd73;
	.param .b32 retval0;
	call.uni (retval0), 
	vprintf, 
	(
	param0, 
	param1
	);
	ld.param.b32 	%r264, [retval0];
	} // callseq 13
	add.s32 	%r266, %r235, 9;
	shr.u64 	%rd79, %rd309, %r266;
	cvt.u32.u64 	%r267, %rd79;
	and.b32  	%r268, %r267, 1;
	st.local.u32 	[%rd4], %r268;
	{ // callseq 14, 0
	.param .b64 param0;
	st.param.b64 	[param0], %rd72;
	.param .b64 param1;
	st.param.b64 	[param1], %rd73;
	.param .b32 retval0;
	call.uni (retval0), 
	vprintf, 
	(
	param0, 
	param1
	);
	ld.param.b32 	%r269, [retval0];
	} // callseq 14
	add.s32 	%r271, %r235, 8;
	shr.u64 	%rd80, %rd309, %r271;
	cvt.u32.u64 	%r272, %rd80;
	and.b32  	%r273, %r272, 1;
	st.local.u32 	[%rd4], %r273;
	{ // callseq 15, 0
	.param .b64 param0;
	st.param.b64 	[param0], %rd72;
	.param .b64 param1;
	st.param.b64 	[param1], %rd73;
	.param .b32 retval0;
	call.uni (retval0), 
	vprintf, 
	(
	param0, 
	param1
	);
	ld.param.b32 	%r274, [retval0];
	} // callseq 15
	add.s32 	%r276, %r235, 7;
	shr.u64 	%rd81, %rd309, %r276;
	cvt.u32.u64 	%r277, %rd81;
	and.b32  	%r278, %r277, 1;
	st.local.u32 	[%rd4], %r278;
	{ // callseq 16, 0
	.param .b64 param0;
	st.param.b64 	[param0], %rd72;
	.param .b64 param1;
	st.param.b64 	[param1], %rd73;
	.param .b32 retval0;
	call.uni (retval0), 
	vprintf, 
	(
	param0, 
	param1
	);
	ld.param.b32 	%r279, [retval0];
	} // callseq 16
	add.s32 	%r281, %r235, 6;
	shr.u64 	%rd82, %rd309, %r281;
	cvt.u32.u64 	%r282, %rd82;
	and.b32  	%r283, %r282, 1;
	st.local.u32 	[%rd4], %r283;
	{ // callseq 17, 0
	.param .b64 param0;
	st.param.b64 	[param0], %rd72;
	.param .b64 param1;
	st.param.b64 	[param1], %rd73;
	.param .b32 retval0;
	call.uni (retval0), 
	vprintf, 
	(
	param0, 
	param1
	);
	ld.param.b32 	%r284, [retval0];
	} // callseq 17
	add.s32 	%r286, %r235, 5;
	shr.u64 	%rd83, %rd309, %r286;
	cvt.u32.u64 	%r287, %rd83;
	and.b32  	%r288, %r287, 1;
	st.local.u32 	[%rd4], %r288;
	{ // callseq 18, 0
	.param .b64 param0;
	st.param.b64 	[param0], %rd72;
	.param .b64 param1;
	st.param.b64 	[param1], %rd73;
	.param .b32 retval0;
	call.uni (retval0), 
	vprintf, 
	(
	param0, 
	param1
	);
	ld.param.b32 	%r289, [retval0];
	} // callseq 18
	add.s32 	%r291, %r235, 4;
	shr.u64 	%rd84, %rd309, %r291;
	cvt.u32.u64 	%r292, %rd84;
	and.b32  	%r293, %r292, 1;
	st.local.u32 	[%rd4], %r293;
	{ // callseq 19, 0
	.param .b64 param0;
	st.param.b64 	[param0], %rd72;
	.param .b64 param1;
	st.param.b64 	[param1], %rd73;
	.param .b32 retval0;
	call.uni (retval0), 
	vprintf, 
	(
	param0, 
	param1
	);
	ld.param.b32 	%r294, [retval0];
	} // callseq 19
	add.s32 	%r296, %r235, 3;
	shr.u64 	%rd85, %rd309, %r296;
	cvt.u32.u64 	%r297, %rd85;
	and.b32  	%r298, %r297, 1;
	st.local.u32 	[%rd4], %r298;
	{ // callseq 20, 0
	.param .b64 param0;
	st.param.b64 	[param0], %rd72;
	.param .b64 param1;
	st.param.b64 	[param1], %rd73;
	.param .b32 retval0;
	call.uni (retval0), 
	vprintf, 
	(
	param0, 
	param1
	);
	ld.param.b32 	%r299, [retval0];
	} // callseq 20
	add.s32 	%r301, %r235, 2;
	shr.u64 	%rd86, %rd309, %r301;
	cvt.u32.u64 	%r302, %rd86;
	and.b32  	%r303, %r302, 1;
	st.local.u32 	[%rd4], %r303;
	{ // callseq 21, 0
	.param .b64 param0;
	st.param.b64 	[param0], %rd72;
	.param .b64 param1;
	st.param.b64 	[param1], %rd73;
	.param .b32 retval0;
	call.uni (retval0), 
	vprintf, 
	(
	param0, 
	param1
	);
	ld.param.b32 	%r304, [retval0];
	} // callseq 21
	add.s32 	%r306, %r235, 1;
	shr.u64 	%rd87, %rd309, %r306;
	cvt.u32.u64 	%r307, %rd87;
	and.b32  	%r308, %r307, 1;
	st.local.u32 	[%rd4], %r308;
	{ // callseq 22, 0
	.param .b64 param0;
	st.param.b64 	[param0], %rd72;
	.param .b64 param1;
	st.param.b64 	[param1], %rd73;
	.param .b32 retval0;
	call.uni (retval0), 
	vprintf, 
	(
	param0, 
	param1
	);
	ld.param.b32 	%r309, [retval0];
	} // callseq 22
	shr.u64 	%rd88, %rd309, %r235;
	cvt.u32.u64 	%r311, %rd88;
	and.b32  	%r312, %r311, 1;
	st.local.u32 	[%rd4], %r312;
	{ // callseq 23, 0
	.param .b64 param0;
	st.param.b64 	[param0], %rd72;
	.param .b64 param1;
	st.param.b64 	[param1], %rd73;
	.param .b32 retval0;
	call.uni (retval0), 
	vprintf, 
	(
	param0, 
	param1
	);
	ld.param.b32 	%r313, [retval0];
	} // callseq 23
	add.s64 	%rd295, %rd295, -16;
	add.s32 	%r1125, %r1125, -16;
	setp.ne.s32 	%p2, %r1125, -64;
	@%p2 bra 	$L__BB0_2;
	mov.b64 	%rd296, 48;
	mov.b32 	%r1126, 0;
$L__BB0_4:
	cvt.u32.u64 	%r316, %rd296;
	add.s32 	%r317, %r316, 15;
	shr.u64 	%rd90, %rd301, %r317;
	cvt.u32.u64 	%r318, %rd90;
	and.b32  	%r319, %r318, 1;
	st.local.u32 	[%rd4], %r319;
	mov.u64 	%rd91, $str;
	cvta.global.u64 	%rd92, %rd91;
	add.u64 	%rd93, %SP, 0;
	{ // callseq 24, 0
	.param .b64 param0;
	st.param.b64 	[param0], %rd92;
	.param .b64 param1;
	st.param.b64 	[param1], %rd93;
	.param .b32 retval0;
	call.uni (retval0), 
	vprintf, 
	(
	param0, 
	param1
	);
	ld.param.b32 	%r320, [retval0];
	} // callseq 24
	add.s32 	%r322, %r316, 14;
	shr.u64 	%rd94, %rd301, %r322;
	cvt.u32.u64 	%r323, %rd94;
	and.b32  	%r324, %r323, 1;
	st.local.u32 	[%rd4], %r324;
	{ // callseq 25, 0
	.param .b64 param0;
	st.param.b64 	[param0], %rd92;
	.param .b64 param1;
	st.param.b64 	[param1], %rd93;
	.param .b32 retval0;
	call.uni (retval0), 
	vprintf, 
	(
	param0, 
	param1
	);
	ld.param.b32 	%r325, [retval0];
	} // callseq 25
	add.s32 	%r327, %r316, 13;
	shr.u64 	%rd95, %rd301, %r327;
	cvt.u32.u64 	%r328, %rd95;
	and.b32  	%r329, %r328, 1;
	st.local.u32 	[%rd4], %r329;
	{ // callseq 26, 0
	.param .b64 param0;
	st.param.b64 	[param0], %rd92;
	.param .b64 param1;
	st.param.b64 	[param1], %rd93;
	.param .b32 retval0;
	call.uni (retval0), 
	vprintf, 
	(
	param0, 
	param1
	);
	ld.param.b32 	%r330, [retval0];
	} // callseq 26
	add.s32 	%r332, %r316, 12;
	shr.u64 	%rd96, %rd301, %r332;
	cvt.u32.u64 	%r333, %rd96;
	and.b32  	%r334, %r333, 1;
	st.local.u32 	[%rd4], %r334;
	{ // callseq 27, 0
	.param .b64 param0;
	st.param.b64 	[param0], %rd92;
	.param .b64 param1;
	st.param.b64 	[param1], %rd93;
	.param .b32 retval0;
	call.uni (retval0), 
	vprintf, 
	(
	param0, 
	param1
	);
	ld.param.b32 	%r335, [retval0];
	} // callseq 27
	add.s32 	%r337, %r316, 11;
	shr.u64 	%rd97, %rd301, %r337;
	cvt.u32.u64 	%r338, %rd97;
	and.b32  	%r339, %r338, 1;
	st.local.u32 	[%rd4], %r339;
	{ // callseq 28, 0
	.param .b64 param0;
	st.param.b64 	[param0], %rd92;
	.param .b64 param1;
	st.param.b64 	[param1], %rd93;
	.param .b32 retval0;
	call.uni (retval0), 
	vprintf, 
	(
	param0, 
	param1
	);
	ld.param.b32 	%r340, [retval0];
	} // callseq 28
	add.s32 	%r342, %r316, 10;
	shr.u64 	%rd98, %rd301, %r342;
	cvt.u32.u64 	%r343, %rd98;
	and.b32  	%r344, %r343, 1;
	st.local.u32 	[%rd4], %r344;
	{ // callseq 29, 0
	.param .b64 param0;
	st.param.b64 	[param0], %rd92;
	.param .b64 param1;
	st.param.b64 	[param1], %rd93;
	.param .b32 retval0;
	call.uni (retval0), 
	vprintf, 
	(
	param0, 
	param1
	);
	ld.param.b32 	%r345, [retval0];
	} // callseq 29
	add.s32 	%r347, %r316, 9;
	shr.u64 	%rd99, %rd301, %r347;
	cvt.u32.u64 	%r348, %rd99;
	and.b32  	%r349, %r348, 1;
	st.local.u32 	[%rd4], %r349;
	{ // callseq 30, 0
	.param .b64 param0;
	st.param.b64 	[param0], %rd92;
	.param .b64 param1;
	st.param.b64 	[param1], %rd93;
	.param .b32 retval0;
	call.uni (retval0), 
	vprintf, 
	(
	param0, 
	param1
	);
	ld.param.b32 	%r350, [retval0];
	} // callseq 30
	add.s32 	%r352, %r316, 8;
	shr.u64 	%rd100, %rd301, %r352;
	cvt.u32.u64 	%r353, %rd100;
	and.b32  	%r354, %r353, 1;
	st.local.u32 	[%rd4], %r354;
	{ // callseq 31, 0
	.param .b64 param0;
	st.param.b64 	[param0], %rd92;
	.param .b64 param1;
	st.param.b64 	[param1], %rd93;
	.param .b32 retval0;
	call.uni (retval0), 
	vprintf, 
	(
	param0, 
	param1
	);
	ld.param.b32 	%r355, [retval0];
	} // callseq 31
	add.s32 	%r357, %r316, 7;
	shr.u64 	%rd101, %rd301, %r357;
	cvt.u32.u64 	%r358, %rd101;
	and.b32  	%r359, %r358, 1;
	st.local.u32 	[%rd4], %r359;
	{ // callseq 32, 0
	.param .b64 param0;
	st.param.b64 	[param0], %rd92;
	.param .b64 param1;
	st.param.b64 	[param1], %rd93;
	.param .b32 retval0;
	call.uni (retval0), 
	vprintf, 
	(
	param0, 
	param1
	);
	ld.param.b32 	%r360, [retval0];
	} // callseq 32
	add.s32 	%r362, %r316, 6;
	shr.u64 	%rd102, %rd301, %r362;
	cvt.u32.u64 	%r363, %rd102;
	and.b32  	%r364, %r363, 1;
	st.local.u32 	[%rd4], %r364;
	{ // callseq 33, 0
	.param .b64 param0;
	st.param.b64 	[param0], %rd92;
	.param .b64 param1;
	st.param.b64 	[param1], %rd93;
	.param .b32 retval0;
	call.uni (retval0), 
	vprintf, 
	(
	param0, 
	param1
	);
	ld.param.b32 	%r365, [retval0];
	} // callseq 33
	add.s32 	%r367, %r316, 5;
	shr.u64 	%rd103, %rd301, %r367;
	cvt.u32.u64 	%r368, %rd103;
	and.b32  	%r369, %r368, 1;
	st.local.u32 	[%rd4], %r369;
	{ // callseq 34, 0
	.param .b64 param0;
	st.param.b64 	[param0], %rd92;
	.param .b64 param1;
	st.param.b64 	[param1], %rd93;
	.param .b32 retval0;
	call.uni (retval0), 
	vprintf, 
	(
	param0, 
	param1
	);
	ld.param.b32 	%r370, [retval0];
	} // callseq 34
	add.s32 	%r372, %r316, 4;
	shr.u64 	%rd104, %rd301, %r372;
	cvt.u32.u64 	%r373, %rd104;
	and.b32  	%r374, %r373, 1;
	st.local.u32 	[%rd4], %r374;
	{ // callseq 35, 0
	.param .b64 param0;
	st.param.b64 	[param0], %rd92;
	.param .b64 param1;
	st.param.b64 	[param1], %rd93;
	.param .b32 retval0;
	call.uni (retval0), 
	vprintf, 
	(
	param0, 
	param1
	);
	ld.param.b32 	%r375, [retval0];
	} // callseq 35
	add.s32 	%r377, %r316, 3;
	shr.u64 	%rd105, %rd301, %r377;
	cvt.u32.u64 	%r378, %rd105;
	and.b32  	%r379, %r378, 1;
	st.local.u32 	[%rd4], %r379;
	{ // callseq 36, 0
	.param .b64 param0;
	st.param.b64 	[param0], %rd92;
	.param .b64 param1;
	st.param.b64 	[param1], %rd93;
	.param .b32 retval0;
	call.uni (retval0), 
	vprintf, 
	(
	param0, 
	param1
	);
	ld.param.b32 	%r380, [retval0];
	} // callseq 36
	add.s32 	%r382, %r316, 2;
	shr.u64 	%rd106, %rd301, %r382;
	cvt.u32.u64 	%r383, %rd106;
	and.b32  	%r384, %r383, 1;
	st.local.u32 	[%rd4], %r384;
	{ // callseq 37, 0
	.param .b64 param0;
	st.param.b64 	[param0], %rd92;
	.param .b64 param1;
	st.param.b64 	[param1], %rd93;
	.param .b32 retval0;
	call.uni (retval0), 
	vprintf, 
	(
	param0, 
	param1
	);
	ld.param.b32 	%r385, [retval0];
	} // callseq 37
	add.s32 	%r387, %r316, 1;
	shr.u64 	%rd107, %rd301, %r387;
	cvt.u32.u64 	%r388, %rd107;
	and.b32  	%r389, %r388, 1;
	st.local.u32 	[%rd4], %r389;
	{ // callseq 38, 0
	.param .b64 param0;
	st.param.b64 	[param0], %rd92;
	.param .b64 param1;
	st.param.b64 	[param1], %rd93;
	.param .b32 retval0;
	call.uni (retval0), 
	vprintf, 
	(
	param0, 
	param1
	);
	ld.param.b32 	%r390, [retval0];
	} // callseq 38
	shr.u64 	%rd108, %rd301, %r316;
	cvt.u32.u64 	%r392, %rd108;
	and.b32  	%r393, %r392, 1;
	st.local.u32 	[%rd4], %r393;
	{ // callseq 39, 0
	.param .b64 param0;
	st.param.b64 	[param0], %rd92;
	.param .b64 param1;
	st.param.b64 	[param1], %rd93;
	.param .b32 retval0;
	call.uni (retval0), 
	vprintf, 
	(
	param0, 
	param1
	);
	ld.param.b32 	%r394, [retval0];
	} // callseq 39
	add.s64 	%rd296, %rd296, -16;
	add.s32 	%r1126, %r1126, -16;
	setp.ne.s32 	%p3, %r1126, -64;
	@%p3 bra 	$L__BB0_4;
	mov.u64 	%rd110, $str$1;
	cvta.global.u64 	%rd111, %rd110;
	{ // callseq 40, 0
	.param .b64 param0;
	st.param.b64 	[param0], %rd111;
	.param .b64 param1;
	st.param.b64 	[param1], 0;
	.param .b32 retval0;
	call.uni (retval0), 
	vprintf, 
	(
	param0, 
	param1
	);
	ld.param.b32 	%r397, [retval0];
	} // callseq 40
	mov.u64 	%rd112, $str$3;
	cvta.global.u64 	%rd113, %rd112;
	{ // callseq 41, 0
	.param .b64 param0;
	st.param.b64 	[param0], %rd113;
	.param .b64 param1;
	st.param.b64 	[param1], 0;
	.param .b32 retval0;
	call.uni (retval0), 
	vprintf, 
	(
	param0, 
	param1
	);
	ld.param.b32 	%r399, [retval0];
	} // callseq 41
	st.local.u32 	[%rd3], %r2;
	cvta.global.u64 	%rd115, %rd91;
	{ // callseq 42, 0
	.param .b64 param0;
	st.param.b64 	[param0], %rd115;
	.param .b64 param1;
	st.param.b64 	[param1], %rd93;
	.param .b32 retval0;
	call.uni (retval0), 
	vprintf, 
	(
	param0, 
	param1
	);
	ld.param.b32 	%r401, [retval0];
	} // callseq 42
	st.local.u32 	[%rd3], %r3;
	{ // callseq 43, 0
	.param .b64 param0;
	st.param.b64 	[param0], %rd115;
	.param .b64 param1;
	st.param.b64 	[param1], %rd93;
	.param .b32 retval0;
	call.uni (retval0), 
	vprintf, 
	(
	param0, 
	param1
	);
	ld.param.b32 	%r403, [retval0];
	} // callseq 43
	st.local.u32 	[%rd3], %r4;
	{ // callseq 44, 0
	.param .b64 param0;
	st.param.b64 	[param0], %rd115;
	.param .b64 param1;
	st.param.b64 	[param1], %rd93;
	.param .b32 retval0;
	call.uni (retval0), 
	vprintf, 
	(
	param0, 
	param1
	);
	ld.param.b32 	%r405, [retval0];
	} // callseq 44
	st.local.u32 	[%rd3], %r5;
	{ // callseq 45, 0
	.param .b64 param0;
	st.param.b64 	[param0], %rd115;
	.param .b64 param1;
	st.param.b64 	[param1], %rd93;
	.param .b32 retval0;
	call.uni (retval0), 
	vprintf, 
	(
	param0, 
	param1
	);
	ld.param.b32 	%r407, [retval0];
	} // callseq 45
	st.local.u32 	[%rd3], %r6;
	{ // callseq 46, 0
	.param .b64 param0;
	st.param.b64 	[param0], %rd115;
	.param .b64 param1;
	st.param.b64 	[param1], %rd93;
	.param .b32 retval0;
	call.uni (retval0), 
	vprintf, 
	(
	param0, 
	param1
	);
	ld.param.b32 	%r409, [retval0];
	} // callseq 46
	st.local.u32 	[%rd3], %r7;
	{ // callseq 47, 0
	.param .b64 param0;
	st.param.b64 	[param0], %rd115;
	.param .b64 param1;
	st.param.b64 	[param1], %rd93;
	.param .b32 retval0;
	call.uni (retval0), 
	vprintf, 
	(
	param0, 
	param1
	);
	ld.param.b32 	%r411, [retval0];
	} // callseq 47
	st.local.u32 	[%rd3], %r8;
	{ // callseq 48, 0
	.param .b64 param0;
	st.param.b64 	[param0], %rd115;
	.param .b64 param1;
	st.param.b64 	[param1], %rd93;
	.param .b32 retval0;
	call.uni (retval0), 
	vprintf, 
	(
	param0, 
	param1
	);
	ld.param.b32 	%r413, [retval0];
	} // callseq 48
	mov.b64 	%rd297, 48;
	mov.b32 	%r1127, 0;
$L__BB0_6:
	cvt.u32.u64 	%r415, %rd297;
	add.s32 	%r416, %r415, 15;
	shr.u64 	%rd117, %rd309, %r416;
	cvt.u32.u64 	%r417, %rd117;
	and.b32  	%r418, %r417, 1;
	st.local.u32 	[%rd3], %r418;
	cvta.global.u64 	%rd119, %rd91;
	{ // callseq 49, 0
	.param .b64 param0;
	st.param.b64 	[param0], %rd119;
	.param .b64 param1;
	st.param.b64 	[param1], %rd93;
	.param .b32 retval0;
	call.uni (retval0), 
	vprintf, 
	(
	param0, 
	param1
	);
	ld.param.b32 	%r419, [retval0];
	} // callseq 49
	add.s32 	%r421, %r415, 14;
	shr.u64 	%rd121, %rd309, %r421;
	cvt.u32.u64 	%r422, %rd121;
	and.b32  	%r423, %r422, 1;
	st.local.u32 	[%rd3], %r423;
	{ // callseq 50, 0
	.param .b64 param0;
	st.param.b64 	[param0], %rd119;
	.param .b64 param1;
	st.param.b64 	[param1], %rd93;
	.param .b32 retval0;
	call.uni (retval0), 
	vprintf, 
	(
	param0, 
	param1
	);
	ld.param.b32 	%r424, [retval0];
	} // callseq 50
	add.s32 	%r426, %r415, 13;
	shr.u64 	%rd122, %rd309, %r426;
	cvt.u32.u64 	%r427, %rd122;
	and.b32  	%r428, %r427, 1;
	st.local.u32 	[%rd3], %r428;
	{ // callseq 51, 0
	.param .b64 param0;
	st.param.b64 	[param0], %rd119;
	.param .b64 param1;
	st.param.b64 	[param1], %rd93;
	.param .b32 retval0;
	call.uni (retval0), 
	vprintf, 
	(
	param0, 
	param1
	);
	ld.param.b32 	%r429, [retval0];
	} // callseq 51
	add.s32 	%r431, %r415, 12;
	shr.u64 	%rd123, %rd309, %r431;
	cvt.u32.u64 	%r432, %rd123;
	and.b32  	%r433, %r432, 1;
	st.local.u32 	[%rd3], %r433;
	{ // callseq 52, 0
	.param .b64 param0;
	st.param.b64 	[param0], %rd119;
	.param .b64 param1;
	st.param.b64 	[param1], %rd93;
	.param .b32 retval0;
	call.uni (retval0), 
	vprintf, 
	(
	param0, 
	param1
	);
	ld.param.b32 	%r434, [retval0];
	} // callseq 52
	add.s32 	%r436, %r415, 11;
	shr.u64 	%rd124, %rd309, %r436;
	cvt.u32.u64 	%r437, %rd124;
	and.b32  	%r438, %r437, 1;
	st.local.u32 	[%rd3], %r438;
	{ // callseq 53, 0
	.param .b64 param0;
	st.param.b64 	[param0], %rd119;
	.param .b64 param1;
	st.param.b64 	[param1], %rd93;
	.param .b32 retval0;
	call.uni (retval0), 
	vprintf, 
	(
	param0, 
	param1
	);
	ld.param.b32 	%r439, [retval0];
	} // callseq 53
	add.s32 	%r441, %r415, 10;
	shr.u64 	%rd125, %rd309, %r441;
	cvt.u32.u64 	%r442, %rd125;
	and.b32  	%r443, %r442, 1;
	st.local.u32 	[%rd3], %r443;
	{ // callseq 54, 0
	.param .b64 param0;
	st.param.b64 	[param0], %rd119;
	.param .b64 param1;
	st.param.b64 	[param1], %rd93;
	.param .b32 retval0;
	call.uni (retval0), 
	vprintf, 
	(
	param0, 
	param1
	);
	ld.param.b32 	%r444, [retval0];
	} // callseq 54
	add.s32 	%r446, %r415, 9;
	shr.u64 	%rd126, %rd309, %r446;
	cvt.u32.u64 	%r447, %rd126;
	and.b32  	%r448, %r447, 1;
	st.local.u32 	[%rd3], %r448;
	{ // callseq 55, 0
	.param .b64 param0;
	st.param.b64 	[param0], %rd119;
	.param .b64 param1;
	st.param.b64 	[param1], %rd93;
	.param .b32 retval0;
	call.uni (retval0), 
	vprintf, 
	(
	param0, 
	param1
	);
	ld.param.b32 	%r449, [retval0];
	} // callseq 55
	add.s32 	%r451, %r415, 8;
	shr.u64 	%rd127, %rd309, %r451;
	cvt.u32.u64 	%r452, %rd127;
	and.b32  	%r453, %r452, 1;
	st.local.u32 	[%rd3], %r453;
	{ // callseq 56, 0
	.param .b64 param0;
	st.param.b64 	[param0], %rd119;
	.param .b64 param1;
	st.param.b64 	[param1], %rd93;
	.param .b32 retval0;
	call.uni (retval0), 
	vprintf, 
	(
	param0, 
	param1
	);
	ld.param.b32 	%r454, [retval0];
	} // callseq 56
	add.s32 	%r456, %r415, 7;
	shr.u64 	%rd128, %rd309, %r456;
	cvt.u32.u64 	%r457, %rd128;
	and.b32  	%r458, %r457, 1;
	st.local.u32 	[%rd3], %r458;
	{ // callseq 57, 0
	.param .b64 param0;
	st.param.b64 	[param0], %rd119;
	.param .b64 param1;
	st.param.b64 	[param1], %rd93;
	.param .b32 retval0;
	call.uni (retval0), 
	vprintf, 
	(
	param0, 
	param1
	);
	ld.param.b32 	%r459, [retval0];
	} // callseq 57
	add.s32 	%r461, %r415, 6;
	shr.u64 	%rd129, %rd309, %r461;
	cvt.u32.u64 	%r462, %rd129;
	and.b32  	%r463, %r462, 1;
	st.local.u32 	[%rd3], %r463;
	{ // callseq 58, 0
	.param .b64 param0;
	st.param.b64 	[param0], %rd119;
	.param .b64 param1;
	st.param.b64 	[param1], %rd93;
	.param .b32 retval0;
	call.uni (retval0), 
	vprintf, 
	(
	param0, 
	param1
	);
	ld.param.b32 	%r464, [retval0];
	} // callseq 58
	add.s32 	%r466, %r415, 5;
	shr.u64 	%rd130, %rd309, %r466;
	cvt.u32.u64 	%r467, %rd130;
	and.b32  	%r468, %r467, 1;
	st.local.u32 	[%rd3], %r468;
	{ // callseq 59, 0
	.param .b64 param0;
	st.param.b64 	[param0], %rd119;
	.param .b64 param1;
	st.param.b64 	[param1], %rd93;
	.param .b32 retval0;
	call.uni (retval0), 
	vprintf, 
	(
	param0, 
	param1
	);
	ld.param.b32 	%r469, [retval0];
	} // callseq 59
	add.s32 	%r471, %r415, 4;
	shr.u64 	%rd131, %rd309, %r471;
	cvt.u32.u64 	%r472, %rd131;
	and.b32  	%r473, %r472, 1;
	st.local.u32 	[%rd3], %r473;
	{ // callseq 60, 0
	.param .b64 param0;
	st.param.b64 	[param0], %rd119;
	.param .b64 param1;
	st.param.b64 	[param1], %rd93;
	.param .b32 retval0;
	call.uni (retval0), 
	vprintf, 
	(
	param0, 
	param1
	);
	ld.param.b32 	%r474, [retval0];
	} // callseq 60
	add.s32 	%r476, %r415, 3;
	shr.u64 	%rd132, %rd309, %r476;
	cvt.u32.u64 	%r477, %rd132;
	and.b32  	%r478, %r477, 1;
	st.local.u32 	[%rd3], %r478;
	{ // callseq 61, 0
	.param .b64 param0;
	st.param.b64 	[param0], %rd119;
	.param .b64 param1;
	st.param.b64 	[param1], %rd93;
	.param .b32 retval0;
	call.uni (retval0), 
	vprintf, 
	(
	param0, 
	param1
	);
	ld.param.b32 	%r479, [retval0];
	} // callseq 61
	add.s32 	%r481, %r415, 2;
	shr.u64 	%rd133, %rd309, %r481;
	cvt.u32.u64 	%r482, %rd133;
	and.b32  	%r483, %r482, 1;
	st.local.u32 	[%rd3], %r483;
	{ // callseq 62, 0
	.param .b64 param0;
	st.param.b64 	[param0], %rd119;
	.param .b64 param1;
	st.param.b64 	[param1], %rd93;
	.param .b32 retval0;
	call.uni (retval0), 
	vprintf, 
	(
	param0, 
	param1
	);
	ld.param.b32 	%r484, [retval0];
	} // callseq 62
	add.s32 	%r486, %r415, 1;
	shr.u64 	%rd134, %rd309, %r486;
	cvt.u32.u64 	%r487, %rd134;
	and.b32  	%r488, %r487, 1;
	st.local.u32 	[%rd3], %r488;
	{ // callseq 63, 0
	.param .b64 param0;
	st.param.b64 	[param0], %rd119;
	.param .b64 param1;
	st.param.b64 	[param1], %rd93;
	.param .b32 retval0;
	call.uni (retval0), 
	vprintf, 
	(
	param0, 
	param1
	);
	ld.param.b32 	%r489, [retval0];
	} // callseq 63
	shr.u64 	%rd135, %rd309, %r415;
	cvt.u32.u64 	%r491, %rd135;
	and.b32  	%r492, %r491, 1;
	st.local.u32 	[%rd3], %r492;
	{ // callseq 64, 0
	.param .b64 param0;
	st.param.b64 	[param0], %rd119;
	.param .b64 param1;
	st.param.b64 	[param1], %rd93;
	.param .b32 retval0;
	call.uni (retval0), 
	vprintf, 
	(
	param0, 
	param1
	);
	ld.param.b32 	%r493, [retval0];
	} // callseq 64
	add.s64 	%rd297, %rd297, -16;
	add.s32 	%r1127, %r1127, -16;
	setp.ne.s32 	%p4, %r1127, -64;
	@%p4 bra 	$L__BB0_6;
	mov.b32 	%r1128, 63;
$L__BB0_8:
	shr.u64 	%rd136, %rd301, %r1128;
	cvt.u32.u64 	%r496, %rd136;
	and.b32  	%r497, %r496, 1;
	st.local.u32 	[%rd3], %r497;
	cvta.global.u64 	%rd138, %rd91;
	{ // callseq 65, 0
	.param .b64 param0;
	st.param.b64 	[param0], %rd138;
	.param .b64 param1;
	st.param.b64 	[param1], %rd93;
	.param .b32 retval0;
	call.uni (retval0), 
	vprintf, 
	(
	param0, 
	param1
	);
	ld.param.b32 	%r498, [retval0];
	} // callseq 65
	add.s32 	%r500, %r1128, -1;
	shr.u64 	%rd140, %rd301, %r500;
	cvt.u32.u64 	%r501, %rd140;
	and.b32  	%r502, %r501, 1;
	st.local.u32 	[%rd3], %r502;
	{ // callseq 66, 0
	.param .b64 param0;
	st.param.b64 	[param0], %rd138;
	.param .b64 param1;
	st.param.b64 	[param1], %rd93;
	.param .b32 retval0;
	call.uni (retval0), 
	vprintf, 
	(
	param0, 
	param1
	);
	ld.param.b32 	%r503, [retval0];
	} // callseq 66
	add.s32 	%r505, %r1128, -2;
	shr.u64 	%rd141, %rd301, %r505;
	cvt.u32.u64 	%r506, %rd141;
	and.b32  	%r507, %r506, 1;
	st.local.u32 	[%rd3], %r507;
	{ // callseq 67, 0
	.param .b64 param0;
	st.param.b64 	[param0], %rd138;
	.param .b64 param1;
	st.param.b64 	[param1], %rd93;
	.param .b32 retval0;
	call.uni (retval0), 
	vprintf, 
	(
	param0, 
	param1
	);
	ld.param.b32 	%r508, [retval0];
	} // callseq 67
	add.s32 	%r510, %r1128, -3;
	shr.u64 	%rd142, %rd301, %r510;
	cvt.u32.u64 	%r511, %rd142;
	and.b32  	%r512, %r511, 1;
	st.local.u32 	[%rd3], %r512;
	{ // callseq 68, 0
	.param .b64 param0;
	st.param.b64 	[param0], %rd138;
	.param .b64 param1;
	st.param.b64 	[param1], %rd93;
	.param .b32 retval0;
	call.uni (retval0), 
	vprintf, 
	(
	param0, 
	param1
	);
	ld.param.b32 	%r513, [retval0];
	} // callseq 68
	add.s32 	%r515, %r1128, -4;
	shr.u64 	%rd143, %rd301, %r515;
	cvt.u32.u64 	%r516, %rd143;
	and.b32  	%r517, %r516, 1;
	st.local.u32 	[%rd3], %r517;
	{ // callseq 69, 0
	.param .b64 param0;
	st.param.b64 	[param0], %rd138;
	.param .b64 param1;
	st.param.b64 	[param1], %rd93;
	.param .b32 retval0;
	call.uni (retval0), 
	vprintf, 
	(
	param0, 
	param1
	);
	ld.param.b32 	%r518, [retval0];
	} // callseq 69
	add.s32 	%r520, %r1128, -5;
	shr.u64 	%rd144, %rd301, %r520;
	cvt.u32.u64 	%r521, %rd144;
	and.b32  	%r522, %r521, 1;
	st.local.u32 	[%rd3], %r522;
	{ // callseq 70, 0
	.param .b64 param0;
	st.param.b64 	[param0], %rd138;
	.param .b64 param1;
	st.param.b64 	[param1], %rd93;
	.param .b32 retval0;
	call.uni (retval0), 
	vprintf, 
	(
	param0, 
	param1
	);
	ld.param.b32 	%r523, [retval0];
	} // callseq 70
	add.s32 	%r525, %r1128, -6;
	shr.u64 	%rd145, %rd301, %r525;
	cvt.u32.u64 	%r526, %rd145;
	and.b32  	%r527, %r526, 1;
	st.local.u32 	[%rd3], %r527;
	{ // callseq 71, 0
	.param .b64 param0;
	st.param.b64 	[param0], %rd138;
	.param .b64 param1;
	st.param.b64 	[param1], %rd93;
	.param .b32 retval0;
	call.uni (retval0), 
	vprintf, 
	(
	param0, 
	param1
	);
	ld.param.b32 	%r528, [retval0];
	} // callseq 71
	add.s32 	%r530, %r1128, -7;
	shr.u64 	%rd146, %rd301, %r530;
	cvt.u32.u64 	%r531, %rd146;
	and.b32  	%r532, %r531, 1;
	st.local.u32 	[%rd3], %r532;
	{ // callseq 72, 0
	.param .b64 param0;
	st.param.b64 	[param0], %rd138;
	.param .b64 param1;
	st.param.b64 	[param1], %rd93;
	.param .b32 retval0;
	call.uni (retval0), 
	vprintf, 
	(
	param0, 
	param1
	);
	ld.param.b32 	%r533, [retval0];
	} // callseq 72
	add.s32 	%r535, %r1128, -8;
	shr.u64 	%rd147, %rd301, %r535;
	cvt.u32.u64 	%r536, %rd147;
	and.b32  	%r537, %r536, 1;
	st.local.u32 	[%rd3], %r537;
	{ // callseq 73, 0
	.param .b64 param0;
	st.param.b64 	[param0], %rd138;
	.param .b64 param1;
	st.param.b64 	[param1], %rd93;
	.param .b32 retval0;
	call.uni (retval0), 
	vprintf, 
	(
	param0, 
	param1
	);
	ld.param.b32 	%r538, [retval0];
	} // callseq 73
	add.s32 	%r540, %r1128, -9;
	shr.u64 	%rd148, %rd301, %r540;
	cvt.u32.u64 	%r541, %rd148;
	and.b32  	%r542, %r541, 1;
	st.local.u32 	[%rd3], %r542;
	{ // callseq 74, 0
	.param .b64 param0;
	st.param.b64 	[param0], %rd138;
	.param .b64 param1;
	st.param.b64 	[param1], %rd93;
	.param .b32 retval0;
	call.uni (retval0), 
	vprintf, 
	(
	param0, 
	param1
	);
	ld.param.b32 	%r543, [retval0];
	} // callseq 74
	add.s32 	%r545, %r1128, -10;
	shr.u64 	%rd149, %rd301, %r545;
	cvt.u32.u64 	%r546, %rd149;
	and.b32  	%r547, %r546, 1;
	st.local.u32 	[%rd3], %r547;
	{ // callseq 75, 0
	.param .b64 param0;
	st.param.b64 	[param0], %rd138;
	.param .b64 param1;
	st.param.b64 	[param1], %rd93;
	.param .b32 retval0;
	call.uni (retval0), 
	vprintf, 
	(
	param0, 
	param1
	);
	ld.param.b32 	%r548, [retval0];
	} // callseq 75
	add.s32 	%r550, %r1128, -11;
	shr.u64 	%rd150, %rd301, %r550;
	cvt.u32.u64 	%r551, %rd150;
	and.b32  	%r552, %r551, 1;
	st.local.u32 	[%rd3], %r552;
	{ // callseq 76, 0
	.param .b64 param0;
	st.param.b64 	[param0], %rd138;
	.param .b64 param1;
	st.param.b64 	[param1], %rd93;
	.param .b32 retval0;
	call.uni (retval0), 
	vprintf, 
	(
	param0, 
	param1
	);
	ld.param.b32 	%r553, [retval0];
	} // callseq 76
	add.s32 	%r555, %r1128, -12;
	shr.u64 	%rd151, %rd301, %r555;
	cvt.u32.u64 	%r556, %rd151;
	and.b32  	%r557, %r556, 1;
	st.local.u32 	[%rd3], %r557;
	{ // callseq 77, 0
	.param .b64 param0;
	st.param.b64 	[param0], %rd138;
	.param .b64 param1;
	st.param.b64 	[param1], %rd93;
	.param .b32 retval0;
	call.uni (retval0), 
	vprintf, 
	(
	param0, 
	param1
	);
	ld.param.b32 	%r558, [retval0];
	} // callseq 77
	add.s32 	%r560, %r1128, -13;
	shr.u64 	%rd152, %rd301, %r560;
	cvt.u32.u64 	%r561, %rd152;
	and.b32  	%r562, %r561, 1;
	st.local.u32 	[%rd3], %r562;
	{ // callseq 78, 0
	.param .b64 param0;
	st.param.b64 	[param0], %rd138;
	.param .b64 param1;
	st.param.b64 	[param1], %rd93;
	.param .b32 retval0;
	call.uni (retval0), 
	vprintf, 
	(
	param0, 
	param1
	);
	ld.param.b32 	%r563, [retval0];
	} // callseq 78
	add.s32 	%r565, %r1128, -14;
	shr.u64 	%rd153, %rd301, %r565;
	cvt.u32.u64 	%r566, %rd153;
	and.b32  	%r567, %r566, 1;
	st.local.u32 	[%rd3], %r567;
	{ // callseq 79, 0
	.param .b64 param0;
	st.param.b64 	[param0], %rd138;
	.param .b64 param1;
	st.param.b64 	[param1], %rd93;
	.param .b32 retval0;
	call.uni (retval0), 
	vprintf, 
	(
	param0, 
	param1
	);
	ld.param.b32 	%r568, [retval0];
	} // callseq 79
	add.s32 	%r570, %r1128, -15;
	shr.u64 	%rd154, %rd301, %r570;
	cvt.u32.u64 	%r571, %rd154;
	and.b32  	%r572, %r571, 1;
	st.local.u32 	[%rd3], %r572;
	{ // callseq 80, 0
	.param .b64 param0;
	st.param.b64 	[param0], %rd138;
	.param .b64 param1;
	st.param.b64 	[param1], %rd93;
	.param .b32 retval0;
	call.uni (retval0), 
	vprintf, 
	(
	param0, 
	param1
	);
	ld.param.b32 	%r573, [retval0];
	} // callseq 80
	add.s32 	%r1128, %r1128, -16;
	setp.ne.s32 	%p5, %r570, 0;
	@%p5 bra 	$L__BB0_8;
	cvta.global.u64 	%rd156, %rd110;
	{ // callseq 81, 0
	.param .b64 param0;
	st.param.b64 	[param0], %rd156;
	.param .b64 param1;
	st.param.b64 	[param1], 0;
	.param .b32 retval0;
	call.uni (retval0), 
	vprintf, 
	(
	param0, 
	param1
	);
	ld.param.b32 	%r575, [retval0];
	} // callseq 81
$L__BB0_10:
	ld.param.u64 	%rd286, [_Z14generate_pathsP17curandStateXORWOWyyyPyS1_S1_S1_S1_S1_PiS2__param_0];
	setp.eq.s32 	%p6, %r1, 0;
	cvt.s64.s32 	%rd298, %r1;
	cvta.to.global.u64 	%rd157, %rd286;
	mul.wide.s32 	%rd158, %r1, 48;
	add.s64 	%rd12, %rd157, %rd158;
	mov.b32 	%r577, 1593684748;
	mov.b32 	%r578, 832094735;
	st.global.v2.u32 	[%rd12], {%r578, %r577};
	mov.b32 	%r579, -123459836;
	mov.b32 	%r580, 1111207954;
	st.global.v2.u32 	[%rd12+8], {%r580, %r579};
	mov.b32 	%r581, 1476011280;
	mov.b32 	%r582, -589760388;
	st.global.v2.u32 	[%rd12+16], {%r582, %r581};
	@%p6 bra 	$L__BB0_52;
	mov.b32 	%r1129, 0;
	mov.u64 	%rd160, precalc_xorwow_matrix;
$L__BB0_12:
	and.b64  	%rd14, %rd298, 3;
	setp.eq.s64 	%p7, %rd14, 0;
	@%p7 bra 	$L__BB0_51;
	mul.wide.u32 	%rd159, %r1129, 3200;
	add.s64 	%rd15, %rd160, %rd159;
	cvt.u32.u64 	%r18, %rd14;
	mov.b32 	%r1130, 0;
$L__BB0_14:
	mov.b32 	%r1143, 0;
	mov.u32 	%r1144, %r1143;
	mov.u32 	%r1145, %r1143;
	mov.u32 	%r1146, %r1143;
	mov.u32 	%r1147, %r1143;
	mov.u32 	%r1136, %r1143;
$L__BB0_15:
	mul.wide.u32 	%rd161, %r1136, 4;
	add.s64 	%rd162, %rd12, %rd161;
	ld.global.u32 	%r26, [%rd162+4];
	shl.b32 	%r27, %r1136, 5;
	mov.b32 	%r1142, 0;
$L__BB0_16:
	.pragma "nounroll";
	shr.u32 	%r587, %r26, %r1142;
	and.b32  	%r588, %r587, 1;
	setp.eq.b32 	%p8, %r588, 1;
	not.pred 	%p9, %p8;
	add.s32 	%r589, %r27, %r1142;
	mul.lo.s32 	%r590, %r589, 5;
	mul.wide.u32 	%rd163, %r590, 4;
	add.s64 	%rd16, %rd15, %rd163;
	@%p9 bra 	$L__BB0_18;
	ld.global.u32 	%r591, [%rd16];
	xor.b32  	%r1147, %r1147, %r591;
	ld.global.u32 	%r592, [%rd16+4];
	xor.b32  	%r1146, %r1146, %r592;
	ld.global.u32 	%r593, [%rd16+8];
	xor.b32  	%r1145, %r1145, %r593;
	ld.global.u32 	%r594, [%rd16+12];
	xor.b32  	%r1144, %r1144, %r594;
	ld.global.u32 	%r595, [%rd16+16];
	xor.b32  	%r1143, %r1143, %r595;
$L__BB0_18:
	and.b32  	%r597, %r587, 2;
	setp.eq.s32 	%p10, %r597, 0;
	@%p10 bra 	$L__BB0_20;
	ld.global.u32 	%r598, [%rd16+20];
	xor.b32  	%r1147, %r1147, %r598;
	ld.global.u32 	%r599, [%rd16+24];
	xor.b32  	%r1146, %r1146, %r599;
	ld.global.u32 	%r600, [%rd16+28];
	xor.b32  	%r1145, %r1145, %r600;
	ld.global.u32 	%r601, [%rd16+32];
	xor.b32  	%r1144, %r1144, %r601;
	ld.global.u32 	%r602, [%rd16+36];
	xor.b32  	%r1143, %r1143, %r602;
$L__BB0_20:
	and.b32  	%r604, %r587, 4;
	setp.eq.s32 	%p11, %r604, 0;
	@%p11 bra 	$L__BB0_22;
	ld.global.u32 	%r605, [%rd16+40];
	xor.b32  	%r1147, %r1147, %r605;
	ld.global.u32 	%r606, [%rd16+44];
	xor.b32  	%r1146, %r1146, %r606;
	ld.global.u32 	%r607, [%rd16+48];
	xor.b32  	%r1145, %r1145, %r607;
	ld.global.u32 	%r608, [%rd16+52];
	xor.b32  	%r1144, %r1144, %r608;
	ld.global.u32 	%r609, [%rd16+56];
	xor.b32  	%r1143, %r1143, %r609;
$L__BB0_22:
	and.b32  	%r611, %r587, 8;
	setp.eq.s32 	%p12, %r611, 0;
	@%p12 bra 	$L__BB0_24;
	ld.global.u32 	%r612, [%rd16+60];
	xor.b32  	%r1147, %r1147, %r612;
	ld.global.u32 	%r613, [%rd16+64];
	xor.b32  	%r1146, %r1146, %r613;
	ld.global.u32 	%r614, [%rd16+68];
	xor.b32  	%r1145, %r1145, %r614;
	ld.global.u32 	%r615, [%rd16+72];
	xor.b32  	%r1144, %r1144, %r615;
	ld.global.u32 	%r616, [%rd16+76];
	xor.b32  	%r1143, %r1143, %r616;
$L__BB0_24:
	and.b32  	%r618, %r587, 16;
	setp.eq.s32 	%p13, %r618, 0;
	@%p13 bra 	$L__BB0_26;
	ld.global.u32 	%r619, [%rd16+80];
	xor.b32  	%r1147, %r1147, %r619;
	ld.global.u32 	%r620, [%rd16+84];
	xor.b32  	%r1146, %r1146, %r620;
	ld.global.u32 	%r621, [%rd16+88];
	xor.b32  	%r1145, %r1145, %r621;
	ld.global.u32 	%r622, [%rd16+92];
	xor.b32  	%r1144, %r1144, %r622;
	ld.global.u32 	%r623, [%rd16+96];
	xor.b32  	%r1143, %r1143, %r623;
$L__BB0_26:
	and.b32  	%r625, %r587, 32;
	setp.eq.s32 	%p14, %r625, 0;
	@%p14 bra 	$L__BB0_28;
	ld.global.u32 	%r626, [%rd16+100];
	xor.b32  	%r1147, %r1147, %r626;
	ld.global.u32 	%r627, [%rd16+104];
	xor.b32  	%r1146, %r1146, %r627;
	ld.global.u32 	%r628, [%rd16+108];
	xor.b32  	%r1145, %r1145, %r628;
	ld.global.u32 	%r629, [%rd16+112];
	xor.b32  	%r1144, %r1144, %r629;
	ld.global.u32 	%r630, [%rd16+116];
	xor.b32  	%r1143, %r1143, %r630;
$L__BB0_28:
	and.b32  	%r632, %r587, 64;
	setp.eq.s32 	%p15, %r632, 0;
	@%p15 bra 	$L__BB0_30;
	ld.global.u32 	%r633, [%rd16+120];
	xor.b32  	%r1147, %r1147, %r633;
	ld.global.u32 	%r634, [%rd16+124];
	xor.b32  	%r1146, %r1146, %r634;
	ld.global.u32 	%r635, [%rd16+128];
	xor.b32  	%r1145, %r1145, %r635;
	ld.global.u32 	%r636, [%rd16+132];
	xor.b32  	%r1144, %r1144, %r636;
	ld.global.u32 	%r637, [%rd16+136];
	xor.b32  	%r1143, %r1143, %r637;
$L__BB0_30:
	and.b32  	%r639, %r587, 128;
	setp.eq.s32 	%p16, %r639, 0;
	@%p16 bra 	$L__BB0_32;
	ld.global.u32 	%r640, [%rd16+140];
	xor.b32  	%r1147, %r1147, %r640;
	ld.global.u32 	%r641, [%rd16+144];
	xor.b32  	%r1146, %r1146, %r641;
	ld.global.u32 	%r642, [%rd16+148];
	xor.b32  	%r1145, %r1145, %r642;
	ld.global.u32 	%r643, [%rd16+152];
	xor.b32  	%r1144, %r1144, %r643;
	ld.global.u32 	%r644, [%rd16+156];
	xor.b32  	%r1143, %r1143, %r644;
$L__BB0_32:
	and.b32  	%r646, %r587, 256;
	setp.eq.s32 	%p17, %r646, 0;
	@%p17 bra 	$L__BB0_34;
	ld.global.u32 	%r647, [%rd16+160];
	xor.b32  	%r1147, %r1147, %r647;
	ld.global.u32 	%r648, [%rd16+164];
	xor.b32  	%r1146, %r1146, %r648;
	ld.global.u32 	%r649, [%rd16+168];
	xor.b32  	%r1145, %r1145, %r649;
	ld.global.u32 	%r650, [%rd16+172];
	xor.b32  	%r1144, %r1144, %r650;
	ld.global.u32 	%r651, [%rd16+176];
	xor.b32  	%r1143, %r1143, %r651;
$L__BB0_34:
	and.b32  	%r653, %r587, 512;
	setp.eq.s32 	%p18, %r653, 0;
	@%p18 bra 	$L__BB0_36;
	ld.global.u32 	%r654, [%rd16+180];
	xor.b32  	%r1147, %r1147, %r654;
	ld.global.u32 	%r655, [%rd16+184];
	xor.b32  	%r1146, %r1146, %r655;
	ld.global.u32 	%r656, [%rd16+188];
	xor.b32  	%r1145, %r1145, %r656;
	ld.global.u32 	%r657, [%rd16+192];
	xor.b32  	%r1144, %r1144, %r657;
	ld.global.u32 	%r658, [%rd16+196];
	xor.b32  	%r1143, %r1143, %r658;
$L__BB0_36:
	and.b32  	%r660, %r587, 1024;
	setp.eq.s32 	%p19, %r660, 0;
	@%p19 bra 	$L__BB0_38;
	ld.global.u32 	%r661, [%rd16+200];
	xor.b32  	%r1147, %r1147, %r661;
	ld.global.u32 	%r662, [%rd16+204];
	xor.b32  	%r1146, %r1146, %r662;
	ld.global.u32 	%r663, [%rd16+208];
	xor.b32  	%r1145, %r1145, %r663;
	ld.global.u32 	%r664, [%rd16+212];
	xor.b32  	%r1144, %r1144, %r664;
	ld.global.u32 	%r665, [%rd16+216];
	xor.b32  	%r1143, %r1143, %r665;
$L__BB0_38:
	and.b32  	%r667, %r587, 2048;
	setp.eq.s32 	%p20, %r667, 0;
	@%p20 bra 	$L__BB0_40;
	ld.global.u32 	%r668, [%rd16+220];
	xor.b32  	%r1147, %r1147, %r668;
	ld.global.u32 	%r669, [%rd16+224];
	xor.b32  	%r1146, %r1146, %r669;
	ld.global.u32 	%r670, [%rd16+228];
	xor.b32  	%r1145, %r1145, %r670;
	ld.global.u32 	%r671, [%rd16+232];
	xor.b32  	%r1144, %r1144, %r671;
	ld.global.u32 	%r672, [%rd16+236];
	xor.b32  	%r1143, %r1143, %r672;
$L__BB0_40:
	and.b32  	%r674, %r587, 4096;
	setp.eq.s32 	%p21, %r674, 0;
	@%p21 bra 	$L__BB0_42;
	ld.global.u32 	%r675, [%rd16+240];
	xor.b32  	%r1147, %r1147, %r675;
	ld.global.u32 	%r676, [%rd16+244];
	xor.b32  	%r1146, %r1146, %r676;
	ld.global.u32 	%r677, [%rd16+248];
	xor.b32  	%r1145, %r1145, %r677;
	ld.global.u32 	%r678, [%rd16+252];
	xor.b32  	%r1144, %r1144, %r678;
	ld.global.u32 	%r679, [%rd16+256];
	xor.b32  	%r1143, %r1143, %r679;
$L__BB0_42:
	and.b32  	%r681, %r587, 8192;
	setp.eq.s32 	%p22, %r681, 0;
	@%p22 bra 	$L__BB0_44;
	ld.global.u32 	%r682, [%rd16+260];
	xor.b32  	%r1147, %r1147, %r682;
	ld.global.u32 	%r683, [%rd16+264];
	xor.b32  	%r1146, %r1146, %r683;
	ld.global.u32 	%r684, [%rd16+268];
	xor.b32  	%r1145, %r1145, %r684;
	ld.global.u32 	%r685, [%rd16+272];
	xor.b32  	%r1144, %r1144, %r685;
	ld.global.u32 	%r686, [%rd16+276];
	xor.b32  	%r1143, %r1143, %r686;
$L__BB0_44:
	and.b32  	%r688, %r587, 16384;
	setp.eq.s32 	%p23, %r688, 0;
	@%p23 bra 	$L__BB0_46;
	ld.global.u32 	%r689, [%rd16+280];
	xor.b32  	%r1147, %r1147, %r689;
	ld.global.u32 	%r690, [%rd16+284];
	xor.b32  	%r1146, %r1146, %r690;
	ld.global.u32 	%r691, [%rd16+288];
	xor.b32  	%r1145, %r1145, %r691;
	ld.global.u32 	%r692, [%rd16+292];
	xor.b32  	%r1144, %r1144, %r692;
	ld.global.u32 	%r693, [%rd16+296];
	xor.b32  	%r1143, %r1143, %r693;
$L__BB0_46:
	and.b32  	%r695, %r587, 32768;
	setp.eq.s32 	%p24, %r695, 0;
	@%p24 bra 	$L__BB0_48;
	ld.global.u32 	%r696, [%rd16+300];
	xor.b32  	%r1147, %r1147, %r696;
	ld.global.u32 	%r697, [%rd16+304];
	xor.b32  	%r1146, %r1146, %r697;
	ld.global.u32 	%r698, [%rd16+308];
	xor.b32  	%r1145, %r1145, %r698;
	ld.global.u32 	%r699, [%rd16+312];
	xor.b32  	%r1144, %r1144, %r699;
	ld.global.u32 	%r700, [%rd16+316];
	xor.b32  	%r1143, %r1143, %r700;
$L__BB0_48:
	add.s32 	%r1142, %r1142, 16;
	setp.ne.s32 	%p25, %r1142, 32;
	@%p25 bra 	$L__BB0_16;
	mad.lo.s32 	%r701, %r1136, -31, %r27;
	add.s32 	%r1136, %r701, 1;
	setp.ne.s32 	%p26, %r1136, 5;
	@%p26 bra 	$L__BB0_15;
	st.global.u32 	[%rd12+4], %r1147;
	st.global.u32 	[%rd12+8], %r1146;
	st.global.u32 	[%rd12+12], %r1145;
	st.global.u32 	[%rd12+16], %r1144;
	st.global.u32 	[%rd12+20], %r1143;
	add.s32 	%r1130, %r1130, 1;
	setp.lt.u32 	%p27, %r1130, %r18;
	@%p27 bra 	$L__BB0_14;
$L__BB0_51:
	shr.u64 	%rd17, %rd298, 2;
	add.s32 	%r1129, %r1129, 1;
	setp.gt.u64 	%p28, %rd298, 3;
	mov.u64 	%rd298, %rd17;
	@%p28 bra 	$L__BB0_12;
$L__BB0_52:
	ld.param.u64 	%rd294, [_Z14generate_pathsP17curandStateXORWOWyyyPyS1_S1_S1_S1_S1_PiS2__param_11];
	ld.param.u64 	%rd293, [_Z14generate_pathsP17curandStateXORWOWyyyPyS1_S1_S1_S1_S1_PiS2__param_10];
	ld.param.u64 	%rd291, [_Z14generate_pathsP17curandStateXORWOWyyyPyS1_S1_S1_S1_S1_PiS2__param_8];
	ld.param.u64 	%rd290, [_Z14generate_pathsP17curandStateXORWOWyyyPyS1_S1_S1_S1_S1_PiS2__param_7];
	ld.param.u64 	%rd289, [_Z14generate_pathsP17curandStateXORWOWyyyPyS1_S1_S1_S1_S1_PiS2__param_6];
	ld.param.u64 	%rd288, [_Z14generate_pathsP17curandStateXORWOWyyyPyS1_S1_S1_S1_S1_PiS2__param_5];
	ld.param.u64 	%rd287, [_Z14generate_pathsP17curandStateXORWOWyyyPyS1_S1_S1_S1_S1_PiS2__param_4];
	mov.b32 	%r702, 0;
	st.global.v2.u32 	[%rd12+24], {%r702, %r702};
	st.global.u32 	[%rd12+32], %r702;
	mov.b64 	%rd302, 0;
	st.global.u64 	[%rd12+40], %rd302;
	cvta.to.global.u64 	%rd18, %rd293;
	cvta.to.global.u64 	%rd19, %rd287;
	cvta.to.global.u64 	%rd20, %rd288;
	cvta.to.global.u64 	%rd21, %rd289;
	cvta.to.global.u64 	%rd22, %rd294;
	cvta.to.global.u64 	%rd23, %rd290;
	cvta.to.global.u64 	%rd24, %rd291;
	mov.u64 	%rd303, %rd301;
	mov.u64 	%rd306, %rd309;
	mov.u64 	%rd307, %rd308;
$L__BB0_53:
	add.s64 	%rd303, %rd303, 1;
	setp.ne.s64 	%p29, %rd303, 0;
	@%p29 bra 	$L__BB0_55;
	add.s64 	%rd306, %rd306, 1;
	setp.eq.s64 	%p30, %rd306, 0;
	add.s64 	%rd165, %rd307, 1;
	and.b64  	%rd166, %rd165, 127;
	selp.b64 	%rd307, %rd166, %rd307, %p30;
$L__BB0_55:
	and.b64  	%rd37, %rd307, 127;
	add.s64 	%rd302, %rd302, 1;
	ld.global.v2.u32 	{%r703, %r704}, [%rd12];
	shr.u32 	%r705, %r704, 2;
	xor.b32  	%r706, %r705, %r704;
	ld.global.v2.u32 	{%r707, %r708}, [%rd12+8];
	ld.global.v2.u32 	{%r709, %r710}, [%rd12+16];
	shl.b32 	%r711, %r710, 4;
	shl.b32 	%r712, %r706, 1;
	xor.b32  	%r713, %r712, %r711;
	xor.b32  	%r714, %r713, %r706;
	xor.b32  	%r715, %r714, %r710;
	add.s32 	%r716, %r703, %r715;
	add.s32 	%r717, %r716, 362437;
	mul.wide.u32 	%rd167, %r717, 4096;
	shr.u32 	%r718, %r707, 2;
	xor.b32  	%r719, %r718, %r707;
	st.global.v2.u32 	[%rd12+8], {%r709, %r710};
	shl.b32 	%r720, %r715, 4;
	shl.b32 	%r721, %r719, 1;
	xor.b32  	%r722, %r721, %r720;
	xor.b32  	%r723, %r722, %r719;
	xor.b32  	%r724, %r723, %r715;
	st.global.v2.u32 	[%rd12+16], {%r715, %r724};
	add.s32 	%r725, %r703, 724874;
	st.global.v2.u32 	[%rd12], {%r725, %r708};
	add.s32 	%r726, %r724, %r725;
	and.b32  	%r727, %r726, 4095;
	cvt.u64.u32 	%rd168, %r727;
	or.b64  	%rd169, %rd167, %rd168;
	add.s64 	%rd301, %rd169, %rd301;
	setp.ge.u64 	%p31, %rd301, %rd169;
	@%p31 bra 	$L__BB0_57;
	add.s64 	%rd309, %rd309, 1;
	setp.eq.s64 	%p32, %rd309, 0;
	add.s64 	%rd170, %rd308, 1;
	and.b64  	%rd171, %rd170, 127;
	selp.b64 	%rd308, %rd171, %rd308, %p32;
$L__BB0_57:
	and.b64  	%rd44, %rd308, 127;
	cvt.u32.u64 	%r728, %rd302;
	mul.hi.u32 	%r729, %r728, 1125899907;
	shr.u32 	%r730, %r729, 18;
	mul.lo.s32 	%r731, %r730, 1000000;
	sub.s32 	%r732, %r728, %r731;
	or.b32  	%r733, %r732, %r1;
	setp.ne.s32 	%p33, %r733, 0;
	@%p33 bra 	$L__BB0_67;
	add.u64 	%rd173, %SP, 8;
	add.u64 	%rd174, %SPL, 8;
	mov.b32 	%r1223, 0;
	st.local.u32 	[%rd174], %r1223;
	st.local.u64 	[%rd174+8], %rd302;
	st.local.u64 	[%rd174+16], %rd302;
	mov.u64 	%rd175, $str$4;
	cvta.global.u64 	%rd176, %rd175;
	{ // callseq 82, 0
	.param .b64 param0;
	st.param.b64 	[param0], %rd176;
	.param .b64 param1;
	st.param.b64 	[param1], %rd173;
	.param .b32 retval0;
	call.uni (retval0), 
	vprintf, 
	(
	param0, 
	param1
	);
	ld.param.b32 	%r735, [retval0];
	} // callseq 82
	mov.u64 	%rd177, $str$5;
	cvta.global.u64 	%rd178, %rd177;
	{ // callseq 83, 0
	.param .b64 param0;
	st.param.b64 	[param0], %rd178;
	.param .b64 param1;
	st.param.b64 	[param1], 0;
	.param .b32 retval0;
	call.uni (retval0), 
	vprintf, 
	(
	param0, 
	param1
	);
	ld.param.b32 	%r737, [retval0];
	} // callseq 83
	cvt.u32.u64 	%r739, %rd307;
	shr.u32 	%r740, %r739, 6;
	and.b32  	%r741, %r740, 1;
	st.local.u32 	[%rd2], %r741;
	mov.u64 	%rd179, $str;
	cvta.global.u64 	%rd180, %rd179;
	add.u64 	%rd181, %SP, 0;
	{ // callseq 84, 0
	.param .b64 param0;
	st.param.b64 	[param0], %rd180;
	.param .b64 param1;
	st.param.b64 	[param1], %rd181;
	.param .b32 retval0;
	call.uni (retval0), 
	vprintf, 
	(
	param0, 
	param1
	);
	ld.param.b32 	%r742, [retval0];
	} // callseq 84
	shr.u32 	%r744, %r739, 5;
	and.b32  	%r745, %r744, 1;
	st.local.u32 	[%rd2], %r745;
	{ // callseq 85, 0
	.param .b64 param0;
	st.param.b64 	[param0], %rd180;
	.param .b64 param1;
	st.param.b64 	[param1], %rd181;
	.param .b32 retval0;
	call.uni (retval0), 
	vprintf, 
	(
	param0, 
	param1
	);
	ld.param.b32 	%r746, [retval0];
	} // callseq 85
	shr.u32 	%r748, %r739, 4;
	and.b32  	%r749, %r748, 1;
	st.local.u32 	[%rd2], %r749;
	{ // callseq 86, 0
	.param .b64 param0;
	st.param.b64 	[param0], %rd180;
	.param .b64 param1;
	st.param.b64 	[param1], %rd181;
	.param .b32 retval0;
	call.uni (retval0), 
	vprintf, 
	(
	param0, 
	param1
	);
	ld.param.b32 	%r750, [retval0];
	} // callseq 86
	shr.u32 	%r752, %r739, 3;
	and.b32  	%r753, %r752, 1;
	st.local.u32 	[%rd2], %r753;
	{ // callseq 87, 0
	.param .b64 param0;
	st.param.b64 	[param0], %rd180;
	.param .b64 param1;
	st.param.b64 	[param1], %rd181;
	.param .b32 retval0;
	call.uni (retval0), 
	vprintf, 
	(
	param0, 
	param1
	);
	ld.param.b32 	%r754, [retval0];
	} // callseq 87
	shr.u32 	%r756, %r739, 2;
	and.b32  	%r757, %r756, 1;
	st.local.u32 	[%rd2], %r757;
	{ // callseq 88, 0
	.param .b64 param0;
	st.param.b64 	[param0], %rd180;
	.param .b64 param1;
	st.param.b64 	[param1], %rd181;
	.param .b32 retval0;
	call.uni (retval0), 
	vprintf, 
	(
	param0, 
	param1
	);
	ld.param.b32 	%r758, [retval0];
	} // callseq 88
	shr.u32 	%r760, %r739, 1;
	and.b32  	%r761, %r760, 1;
	st.local.u32 	[%rd2], %r761;
	{ // callseq 89, 0
	.param .b64 param0;
	st.param.b64 	[param0], %rd180;
	.param .b64 param1;
	st.param.b64 	[param1], %rd181;
	.param .b32 retval0;
	call.uni (retval0), 
	vprintf, 
	(
	param0, 
	param1
	);
	ld.param.b32 	%r762, [retval0];
	} // callseq 89
	and.b32  	%r764, %r739, 1;
	st.local.u32 	[%rd2], %r764;
	{ // callseq 90, 0
	.param .b64 param0;
	st.param.b64 	[param0], %rd180;
	.param .b64 param1;
	st.param.b64 	[param1], %rd181;
	.param .b32 retval0;
	call.uni (retval0), 
	vprintf, 
	(
	param0, 
	param1
	);
	ld.param.b32 	%r765, [retval0];
	} // callseq 90
	mov.b64 	%rd310, 48;
$L__BB0_59:
	cvt.u32.u64 	%r767, %rd310;
	add.s32 	%r768, %r767, 15;
	shr.u64 	%rd182, %rd306, %r768;
	cvt.u32.u64 	%r769, %rd182;
	and.b32  	%r770, %r769, 1;
	st.local.u32 	[%rd2], %r770;
	mov.u64 	%rd183, $str;
	cvta.global.u64 	%rd184, %rd183;
	add.u64 	%rd185, %SP, 0;
	{ // callseq 91, 0
	.param .b64 param0;
	st.param.b64 	[param0], %rd184;
	.param .b64 param1;
	st.param.b64 	[param1], %rd185;
	.param .b32 retval0;
	call.uni (retval0), 
	vprintf, 
	(
	param0, 
	param1
	);
	ld.param.b32 	%r771, [retval0];
	} // callseq 91
	add.s32 	%r773, %r767, 14;
	shr.u64 	%rd186, %rd306, %r773;
	cvt.u32.u64 	%r774, %rd186;
	and.b32  	%r775, %r774, 1;
	st.local.u32 	[%rd2], %r775;
	{ // callseq 92, 0
	.param .b64 param0;
	st.param.b64 	[param0], %rd184;
	.param .b64 param1;
	st.param.b64 	[param1], %rd185;
	.param .b32 retval0;
	call.uni (retval0), 
	vprintf, 
	(
	param0, 
	param1
	);
	ld.param.b32 	%r776, [retval0];
	} // callseq 92
	add.s32 	%r778, %r767, 13;
	shr.u64 	%rd187, %rd306, %r778;
	cvt.u32.u64 	%r779, %rd187;
	and.b32  	%r780, %r779, 1;
	st.local.u32 	[%rd2], %r780;
	{ // callseq 93, 0
	.param .b64 param0;
	st.param.b64 	[param0], %rd184;
	.param .b64 param1;
	st.param.b64 	[param1], %rd185;
	.param .b32 retval0;
	call.uni (retval0), 
	vprintf, 
	(
	param0, 
	param1
	);
	ld.param.b32 	%r781, [retval0];
	} // callseq 93
	add.s32 	%r783, %r767, 12;
	shr.u64 	%rd188, %rd306, %r783;
	cvt.u32.u64 	%r784, %rd188;
	and.b32  	%r785, %r784, 1;
	st.local.u32 	[%rd2], %r785;
	{ // callseq 94, 0
	.param .b64 param0;
	st.param.b64 	[param0], %rd184;
	.param .b64 param1;
	st.param.b64 	[param1], %rd185;
	.param .b32 retval0;
	call.uni (retval0), 
	vprintf, 
	(
	param0, 
	param1
	);
	ld.param.b32 	%r786, [retval0];
	} // callseq 94
	add.s32 	%r788, %r767, 11;
	shr.u64 	%rd189, %rd306, %r788;
	cvt.u32.u64 	%r789, %rd189;
	and.b32  	%r790, %r789, 1;
	st.local.u32 	[%rd2], %r790;
	{ // callseq 95, 0
	.param .b64 param0;
	st.param.b64 	[param0], %rd184;
	.param .b64 param1;
	st.param.b64 	[param1], %rd185;
	.param .b32 retval0;
	call.uni (retval0), 
	vprintf, 
	(
	param0, 
	param1
	);
	ld.param.b32 	%r791, [retval0];
	} // callseq 95
	add.s32 	%r793, %r767, 10;
	shr.u64 	%rd190, %rd306, %r793;
	cvt.u32.u64 	%r794, %rd190;
	and.b32  	%r795, %r794, 1;
	st.local.u32 	[%rd2], %r795;
	{ // callseq 96, 0
	.param .b64 param0;
	st.param.b64 	[param0], %rd184;
	.param .b64 param1;
	st.param.b64 	[param1], %rd185;
	.param .b32 retval0;
	call.uni (retval0), 
	vprintf, 
	(
	param0, 
	param1
	);
	ld.param.b32 	%r796, [retval0];
	} // callseq 96
	add.s32 	%r798, %r767, 9;
	shr.u64 	%rd191, %rd306, %r798;
	cvt.u32.u64 	%r799, %rd191;
	and.b32  	%r800, %r799, 1;
	st.local.u32 	[%rd2], %r800;
	{ // callseq 97, 0
	.param .b64 param0;
	st.param.b64 	[param0], %rd184;
	.param .b64 param1;
	st.param.b64 	[param1], %rd185;
	.param .b32 retval0;
	call.uni (retval0), 
	vprintf, 
	(
	param0, 
	param1
	);
	ld.param.b32 	%r801, [retval0];
	} // callseq 97
	add.s32 	%r803, %r767, 8;
	shr.u64 	%rd192, %rd306, %r803;
	cvt.u32.u64 	%r804, %rd192;
	and.b32  	%r805, %r804, 1;
	st.local.u32 	[%rd2], %r805;
	{ // callseq 98, 0
	.param .b64 param0;
	st.param.b64 	[param0], %rd184;
	.param .b64 param1;
	st.param.b64 	[param1], %rd185;
	.param .b32 retval0;
	call.uni (retval0), 
	vprintf, 
	(
	param0, 
	param1
	);
	ld.param.b32 	%r806, [retval0];
	} // callseq 98
	add.s32 	%r808, %r767, 7;
	shr.u64 	%rd193, %rd306, %r808;
	cvt.u32.u64 	%r809, %rd193;
	and.b32  	%r810, %r809, 1;
	st.local.u32 	[%rd2], %r810;
	{ // callseq 99, 0
	.param .b64 param0;
	st.param.b64 	[param0], %rd184;
	.param .b64 param1;
	st.param.b64 	[param1], %rd185;
	.param .b32 retval0;
	call.uni (retval0), 
	vprintf, 
	(
	param0, 
	param1
	);
	ld.param.b32 	%r811, [retval0];
	} // callseq 99
	add.s32 	%r813, %r767, 6;
	shr.u64 	%rd194, %rd306, %r813;
	cvt.u32.u64 	%r814, %rd194;
	and.b32  	%r815, %r814, 1;
	st.local.u32 	[%rd2], %r815;
	{ // callseq 100, 0
	.param .b64 param0;
	st.param.b64 	[param0], %rd184;
	.param .b64 param1;
	st.param.b64 	[param1], %rd185;
	.param .b32 retval0;
	call.uni (retval0), 
	vprintf, 
	(
	param0, 
	param1
	);
	ld.param.b32 	%r816, [retval0];
	} // callseq 100
	add.s32 	%r818, %r767, 5;
	shr.u64 	%rd195, %rd306, %r818;
	cvt.u32.u64 	%r819, %rd195;
	and.b32  	%r820, %r819, 1;
	st.local.u32 	[%rd2], %r820;
	{ // callseq 101, 0
	.param .b64 param0;
	st.param.b64 	[param0], %rd184;
	.param .b64 param1;
	st.param.b64 	[param1], %rd185;
	.param .b32 retval0;
	call.uni (retval0), 
	vprintf, 
	(
	param0, 
	param1
	);
	ld.param.b32 	%r821, [retval0];
	} // callseq 101
	add.s32 	%r823, %r767, 4;
	shr.u64 	%rd196, %rd306, %r823;
	cvt.u32.u64 	%r824, %rd196;
	and.b32  	%r825, %r824, 1;
	st.local.u32 	[%rd2], %r825;
	{ // callseq 102, 0
	.param .b64 param0;
	st.param.b64 	[param0], %rd184;
	.param .b64 param1;
	st.param.b64 	[param1], %rd185;
	.param .b32 retval0;
	call.uni (retval0), 
	vprintf, 
	(
	param0, 
	param1
	);
	ld.param.b32 	%r826, [retval0];
	} // callseq 102
	add.s32 	%r828, %r767, 3;
	shr.u64 	%rd197, %rd306, %r828;
	cvt.u32.u64 	%r829, %rd197;
	and.b32  	%r830, %r829, 1;
	st.local.u32 	[%rd2], %r830;
	{ // callseq 103, 0
	.param .b64 param0;
	st.param.b64 	[param0], %rd184;
	.param .b64 param1;
	st.param.b64 	[param1], %rd185;
	.param .b32 retval0;
	call.uni (retval0), 
	vprintf, 
	(
	param0, 
	param1
	);
	ld.param.b32 	%r831, [retval0];
	} // callseq 103
	add.s32 	%r833, %r767, 2;
	shr.u64 	%rd198, %rd306, %r833;
	cvt.u32.u64 	%r834, %rd198;
	and.b32  	%r835, %r834, 1;
	st.local.u32 	[%rd2], %r835;
	{ // callseq 104, 0
	.param .b64 param0;
	st.param.b64 	[param0], %rd184;
	.param .b64 param1;
	st.param.b64 	[param1], %rd185;
	.param .b32 retval0;
	call.uni (retval0), 
	vprintf, 
	(
	param0, 
	param1
	);
	ld.param.b32 	%r836, [retval0];
	} // callseq 104
	add.s32 	%r838, %r767, 1;
	shr.u64 	%rd199, %rd306, %r838;
	cvt.u32.u64 	%r839, %rd199;
	and.b32  	%r840, %r839, 1;
	st.local.u32 	[%rd2], %r840;
	{ // callseq 105, 0
	.param .b64 param0;
	st.param.b64 	[param0], %rd184;
	.param .b64 param1;
	st.param.b64 	[param1], %rd185;
	.param .b32 retval0;
	call.uni (retval0), 
	vprintf, 
	(
	param0, 
	param1
	);
	ld.param.b32 	%r841, [retval0];
	} // callseq 105
	shr.u64 	%rd200, %rd306, %r767;
	cvt.u32.u64 	%r843, %rd200;
	and.b32  	%r844, %r843, 1;
	st.local.u32 	[%rd2], %r844;
	{ // callseq 106, 0
	.param .b64 param0;
	st.param.b64 	[param0], %rd184;
	.param .b64 param1;
	st.param.b64 	[param1], %rd185;
	.param .b32 retval0;
	call.uni (retval0), 
	vprintf, 
	(
	param0, 
	param1
	);
	ld.param.b32 	%r845, [retval0];
	} // callseq 106
	add.s64 	%rd310, %rd310, -16;
	add.s32 	%r1223, %r1223, -16;
	setp.ne.s32 	%p34, %r1223, -64;
	@%p34 bra 	$L__BB0_59;
	mov.b32 	%r1224, 63;
$L__BB0_61:
	shr.u64 	%rd201, %rd303, %r1224;
	cvt.u32.u64 	%r848, %rd201;
	and.b32  	%r849, %r848, 1;
	st.local.u32 	[%rd2], %r849;
	mov.u64 	%rd202, $str;
	cvta.global.u64 	%rd203, %rd202;
	add.u64 	%rd204, %SP, 0;
	{ // callseq 107, 0
	.param .b64 param0;
	st.param.b64 	[param0], %rd203;
	.param .b64 param1;
	st.param.b64 	[param1], %rd204;
	.param .b32 retval0;
	call.uni (retval0), 
	vprintf, 
	(
	param0, 
	param1
	);
	ld.param.b32 	%r850, [retval0];
	} // callseq 107
	add.s32 	%r852, %r1224, -1;
	shr.u64 	%rd205, %rd303, %r852;
	cvt.u32.u64 	%r853, %rd205;
	and.b32  	%r854, %r853, 1;
	st.local.u32 	[%rd2], %r854;
	{ // callseq 108, 0
	.param .b64 param0;
	st.param.b64 	[param0], %rd203;
	.param .b64 param1;
	st.param.b64 	[param1], %rd204;
	.param .b32 retval0;
	call.uni (retval0), 
	vprintf, 
	(
	param0, 
	param1
	);
	ld.param.b32 	%r855, [retval0];
	} // callseq 108
	add.s32 	%r857, %r1224, -2;
	shr.u64 	%rd206, %rd303, %r857;
	cvt.u32.u64 	%r858, %rd206;
	and.b32  	%r859, %r858, 1;
	st.local.u32 	[%rd2], %r859;
	{ // callseq 109, 0
	.param .b64 param0;
	st.param.b64 	[param0], %rd203;
	.param .b64 param1;
	st.param.b64 	[param1], %rd204;
	.param .b32 retval0;
	call.uni (retval0), 
	vprintf, 
	(
	param0, 
	param1
	);
	ld.param.b32 	%r860, [retval0];
	} // callseq 109
	add.s32 	%r862, %r1224, -3;
	shr.u64 	%rd207, %rd303, %r862;
	cvt.u32.u64 	%r863, %rd207;
	and.b32  	%r864, %r863, 1;
	st.local.u32 	[%rd2], %r864;
	{ // callseq 110, 0
	.param .b64 param0;
	st.param.b64 	[param0], %rd203;
	.param .b64 param1;
	st.param.b64 	[param1], %rd204;
	.param .b32 retval0;
	call.uni (retval0), 
	vprintf, 
	(
	param0, 
	param1
	);
	ld.param.b32 	%r865, [retval0];
	} // callseq 110
	add.s32 	%r867, %r1224, -4;
	shr.u64 	%rd208, %rd303, %r867;
	cvt.u32.u64 	%r868, %rd208;
	and.b32  	%r869, %r868, 1;
	st.local.u32 	[%rd2], %r869;
	{ // callseq 111, 0
	.param .b64 param0;
	st.param.b64 	[param0], %rd203;
	.param .b64 param1;
	st.param.b64 	[param1], %rd204;
	.param .b32 retval0;
	call.uni (retval0), 
	vprintf, 
	(
	param0, 
	param1
	);
	ld.param.b32 	%r870, [retval0];
	} // callseq 111
	add.s32 	%r872, %r1224, -5;
	shr.u64 	%rd209, %rd303, %r872;
	cvt.u32.u64 	%r873, %rd209;
	and.b32  	%r874, %r873, 1;
	st.local.u32 	[%rd2], %r874;
	{ // callseq 112, 0
	.param .b64 param0;
	st.param.b64 	[param0], %rd203;
	.param .b64 param1;
	st.param.b64 	[param1], %rd204;
	.param .b32 retval0;
	call.uni (retval0), 
	vprintf, 
	(
	param0, 
	param1
	);
	ld.param.b32 	%r875, [retval0];
	} // callseq 112
	add.s32 	%r877, %r1224, -6;
	shr.u64 	%rd210, %rd303, %r877;
	cvt.u32.u64 	%r878, %rd210;
	and.b32  	%r879, %r878, 1;
	st.local.u32 	[%rd2], %r879;
	{ // callseq 113, 0
	.param .b64 param0;
	st.param.b64 	[param0], %rd203;
	.param .b64 param1;
	st.param.b64 	[param1], %rd204;
	.param .b32 retval0;
	call.uni (retval0), 
	vprintf, 
	(
	param0, 
	param1
	);
	ld.param.b32 	%r880, [retval0];
	} // callseq 113
	add.s32 	%r882, %r1224, -7;
	shr.u64 	%rd211, %rd303, %r882;
	cvt.u32.u64 	%r883, %rd211;
	and.b32  	%r884, %r883, 1;
	st.local.u32 	[%rd2], %r884;
	{ // callseq 114, 0
	.param .b64 param0;
	st.param.b64 	[param0], %rd203;
	.param .b64 param1;
	st.param.b64 	[param1], %rd204;
	.param .b32 retval0;
	call.uni (retval0), 
	vprintf, 
	(
	param0, 
	param1
	);
	ld.param.b32 	%r885, [retval0];
	} // callseq 114
	add.s32 	%r887, %r1224, -8;
	shr.u64 	%rd212, %rd303, %r887;
	cvt.u32.u64 	%r888, %rd212;
	and.b32  	%r889, %r888, 1;
	st.local.u32 	[%rd2], %r889;
	{ // callseq 115, 0
	.param .b64 param0;
	st.param.b64 	[param0], %rd203;
	.param .b64 param1;
	st.param.b64 	[param1], %rd204;
	.param .b32 retval0;
	call.uni (retval0), 
	vprintf, 
	(
	param0, 
	param1
	);
	ld.param.b32 	%r890, [retval0];
	} // callseq 115
	add.s32 	%r892, %r1224, -9;
	shr.u64 	%rd213, %rd303, %r892;
	cvt.u32.u64 	%r893, %rd213;
	and.b32  	%r894, %r893, 1;
	st.local.u32 	[%rd2], %r894;
	{ // callseq 116, 0
	.param .b64 param0;
	st.param.b64 	[param0], %rd203;
	.param .b64 param1;
	st.param.b64 	[param1], %rd204;
	.param .b32 retval0;
	call.uni (retval0), 
	vprintf, 
	(
	param0, 
	param1
	);
	ld.param.b32 	%r895, [retval0];
	} // callseq 116
	add.s32 	%r897, %r1224, -10;
	shr.u64 	%rd214, %rd303, %r897;
	cvt.u32.u64 	%r898, %rd214;
	and.b32  	%r899, %r898, 1;
	st.local.u32 	[%rd2], %r899;
	{ // callseq 117, 0
	.param .b64 param0;
	st.param.b64 	[param0], %rd203;
	.param .b64 param1;
	st.param.b64 	[param1], %rd204;
	.param .b32 retval0;
	call.uni (retval0), 
	vprintf, 
	(
	param0, 
	param1
	);
	ld.param.b32 	%r900, [retval0];
	} // callseq 117
	add.s32 	%r902, %r1224, -11;
	shr.u64 	%rd215, %rd303, %r902;
	cvt.u32.u64 	%r903, %rd215;
	and.b32  	%r904, %r903, 1;
	st.local.u32 	[%rd2], %r904;
	{ // callseq 118, 0
	.param .b64 param0;
	st.param.b64 	[param0], %rd203;
	.param .b64 param1;
	st.param.b64 	[param1], %rd204;
	.param .b32 retval0;
	call.uni (retval0), 
	vprintf, 
	(
	param0, 
	param1
	);
	ld.param.b32 	%r905, [retval0];
	} // callseq 118
	add.s32 	%r907, %r1224, -12;
	shr.u64 	%rd216, %rd303, %r907;
	cvt.u32.u64 	%r908, %rd216;
	and.b32  	%r909, %r908, 1;
	st.local.u32 	[%rd2], %r909;
	{ // callseq 119, 0
	.param .b64 param0;
	st.param.b64 	[param0], %rd203;
	.param .b64 param1;
	st.param.b64 	[param1], %rd204;
	.param .b32 retval0;
	call.uni (retval0), 
	vprintf, 
	(
	param0, 
	param1
	);
	ld.param.b32 	%r910, [retval0];
	} // callseq 119
	add.s32 	%r912, %r1224, -13;
	shr.u64 	%rd217, %rd303, %r912;
	cvt.u32.u64 	%r913, %rd217;
	and.b32  	%r914, %r913, 1;
	st.local.u32 	[%rd2], %r914;
	{ // callseq 120, 0
	.param .b64 param0;
	st.param.b64 	[param0], %rd203;
	.param .b64 param1;
	st.param.b64 	[param1], %rd204;
	.param .b32 retval0;
	call.uni (retval0), 
	vprintf, 
	(
	param0, 
	param1
	);
	ld.param.b32 	%r915, [retval0];
	} // callseq 120
	add.s32 	%r917, %r1224, -14;
	shr.u64 	%rd218, %rd303, %r917;
	cvt.u32.u64 	%r918, %rd218;
	and.b32  	%r919, %r918, 1;
	st.local.u32 	[%rd2], %r919;
	{ // callseq 121, 0
	.param .b64 param0;
	st.param.b64 	[param0], %rd203;
	.param .b64 param1;
	st.param.b64 	[param1], %rd204;
	.param .b32 retval0;
	call.uni (retval0), 
	vprintf, 
	(
	param0, 
	param1
	);
	ld.param.b32 	%r920, [retval0];
	} // callseq 121
	add.s32 	%r922, %r1224, -15;
	shr.u64 	%rd219, %rd303, %r922;
	cvt.u32.u64 	%r923, %rd219;
	and.b32  	%r924, %r923, 1;
	st.local.u32 	[%rd2], %r924;
	{ // callseq 122, 0
	.param .b64 param0;
	st.param.b64 	[param0], %rd203;
	.param .b64 param1;
	st.param.b64 	[param1], %rd204;
	.param .b32 retval0;
	call.uni (retval0), 
	vprintf, 
	(
	param0, 
	param1
	);
	ld.param.b32 	%r925, [retval0];
	} // callseq 122
	add.s32 	%r1224, %r1224, -16;
	setp.ne.s32 	%p35, %r922, 0;
	@%p35 bra 	$L__BB0_61;
	mov.u64 	%rd220, $str$1;
	cvta.global.u64 	%rd221, %rd220;
	{ // callseq 123, 0
	.param .b64 param0;
	st.param.b64 	[param0], %rd221;
	.param .b64 param1;
	st.param.b64 	[param1], 0;
	.param .b32 retval0;
	call.uni (retval0), 
	vprintf, 
	(
	param0, 
	param1
	);
	ld.param.b32 	%r928, [retval0];
	} // callseq 123
	mov.u64 	%rd222, $str$6;
	cvta.global.u64 	%rd223, %rd222;
	{ // callseq 124, 0
	.param .b64 param0;
	st.param.b64 	[param0], %rd223;
	.param .b64 param1;
	st.param.b64 	[param1], 0;
	.param .b32 retval0;
	call.uni (retval0), 
	vprintf, 
	(
	param0, 
	param1
	);
	ld.param.b32 	%r930, [retval0];
	} // callseq 124
	cvt.u32.u64 	%r932, %rd308;
	shr.u32 	%r933, %r932, 6;
	and.b32  	%r934, %r933, 1;
	st.local.u32 	[%rd1], %r934;
	mov.u64 	%rd224, $str;
	cvta.global.u64 	%rd225, %rd224;
	add.u64 	%rd226, %SP, 0;
	{ // callseq 125, 0
	.param .b64 param0;
	st.param.b64 	[param0], %rd225;
	.param .b64 param1;
	st.param.b64 	[param1], %rd226;
	.param .b32 retval0;
	call.uni (retval0), 
	vprintf, 
	(
	param0, 
	param1
	);
	ld.param.b32 	%r935, [retval0];
	} // callseq 125
	shr.u32 	%r937, %r932, 5;
	and.b32  	%r938, %r937, 1;
	st.local.u32 	[%rd1], %r938;
	{ // callseq 126, 0
	.param .b64 param0;
	st.param.b64 	[param0], %rd225;
	.param .b64 param1;
	st.param.b64 	[param1], %rd226;
	.param .b32 retval0;
	call.uni (retval0), 
	vprintf, 
	(
	param0, 
	param1
	);
	ld.param.b32 	%r939, [retval0];
	} // callseq 126
	shr.u32 	%r941, %r932, 4;
	and.b32  	%r942, %r941, 1;
	st.local.u32 	[%rd1], %r942;
	{ // callseq 127, 0
	.param .b64 param0;
	st.param.b64 	[param0], %rd225;
	.param .b64 param1;
	st.param.b64 	[param1], %rd226;
	.param .b32 retval0;
	call.uni (retval0), 
	vprintf, 
	(
	param0, 
	param1
	);
	ld.param.b32 	%r943, [retval0];
	} // callseq 127
	shr.u32 	%r945, %r932, 3;
	and.b32  	%r946, %r945, 1;
	st.local.u32 	[%rd1], %r946;
	{ // callseq 128, 0
	.param .b64 param0;
	st.param.b64 	[param0], %rd225;
	.param .b64 param1;
	st.param.b64 	[param1], %rd226;
	.param .b32 retval0;
	call.uni (retval0), 
	vprintf, 
	(
	param0, 
	param1
	);
	ld.param.b32 	%r947, [retval0];
	} // callseq 128
	shr.u32 	%r949, %r932, 2;
	and.b32  	%r950, %r949, 1;
	st.local.u32 	[%rd1], %r950;
	{ // callseq 129, 0
	.param .b64 param0;
	st.param.b64 	[param0], %rd225;
	.param .b64 param1;
	st.param.b64 	[param1], %rd226;
	.param .b32 retval0;
	call.uni (retval0), 
	vprintf, 
	(
	param0, 
	param1
	);
	ld.param.b32 	%r951, [retval0];
	} // callseq 129
	shr.u32 	%r953, %r932, 1;
	and.b32  	%r954, %r953, 1;
	st.local.u32 	[%rd1], %r954;
	{ // callseq 130, 0
	.param .b64 param0;
	st.param.b64 	[param0], %rd225;
	.param .b64 param1;
	st.param.b64 	[param1], %rd226;
	.param .b32 retval0;
	call.uni (retval0), 
	vprintf, 
	(
	param0, 
	param1
	);
	ld.param.b32 	%r955, [retval0];
	} // callseq 130
	and.b32  	%r957, %r932, 1;
	st.local.u32 	[%rd1], %r957;
	{ // callseq 131, 0
	.param .b64 param0;
	st.param.b64 	[param0], %rd225;
	.param .b64 param1;
	st.param.b64 	[param1], %rd226;
	.param .b32 retval0;
	call.uni (retval0), 
	vprintf, 
	(
	param0, 
	param1
	);
	ld.param.b32 	%r958, [retval0];
	} // callseq 131
	mov.b32 	%r1225, 63;
$L__BB0_63:
	shr.u64 	%rd227, %rd309, %r1225;
	cvt.u32.u64 	%r960, %rd227;
	and.b32  	%r961, %r960, 1;
	st.local.u32 	[%rd1], %r961;
	mov.u64 	%rd228, $str;
	cvta.global.u64 	%rd229, %rd228;
	add.u64 	%rd230, %SP, 0;
	{ // callseq 132, 0
	.param .b64 param0;
	st.param.b64 	[param0], %rd229;
	.param .b64 param1;
	st.param.b64 	[param1], %rd230;
	.param .b32 retval0;
	call.uni (retval0), 
	vprintf, 
	(
	param0, 
	param1
	);
	ld.param.b32 	%r962, [retval0];
	} // callseq 132
	add.s32 	%r964, %r1225, -1;
	shr.u64 	%rd231, %rd309, %r964;
	cvt.u32.u64 	%r965, %rd231;
	and.b32  	%r966, %r965, 1;
	st.local.u32 	[%rd1], %r966;
	{ // callseq 133, 0
	.param .b64 param0;
	st.param.b64 	[param0], %rd229;
	.param .b64 param1;
	st.param.b64 	[param1], %rd230;
	.param .b32 retval0;
	call.uni (retval0), 
	vprintf, 
	(
	param0, 
	param1
	);
	ld.param.b32 	%r967, [retval0];
	} // callseq 133
	add.s32 	%r969, %r1225, -2;
	shr.u64 	%rd232, %rd309, %r969;
	cvt.u32.u64 	%r970, %rd232;
	and.b32  	%r971, %r970, 1;
	st.local.u32 	[%rd1], %r971;
	{ // callseq 134, 0
	.param .b64 param0;
	st.param.b64 	[param0], %rd229;
	.param .b64 param1;
	st.param.b64 	[param1], %rd230;
	.param .b32 retval0;
	call.uni (retval0), 
	vprintf, 
	(
	param0, 
	param1
	);
	ld.param.b32 	%r972, [retval0];
	} // callseq 134
	add.s32 	%r974, %r1225, -3;
	shr.u64 	%rd233, %rd309, %r974;
	cvt.u32.u64 	%r975, %rd233;
	and.b32  	%r976, %r975, 1;
	st.local.u32 	[%rd1], %r976;
	{ // callseq 135, 0
	.param .b64 param0;
	st.param.b64 	[param0], %rd229;
	.param .b64 param1;
	st.param.b64 	[param1], %rd230;
	.param .b32 retval0;
	call.uni (retval0), 
	vprintf, 
	(
	param0, 
	param1
	);
	ld.param.b32 	%r977, [retval0];
	} // callseq 135
	add.s32 	%r979, %r1225, -4;
	shr.u64 	%rd234, %rd309, %r979;
	cvt.u32.u64 	%r980, %rd234;
	and.b32  	%r981, %r980, 1;
	st.local.u32 	[%rd1], %r981;
	{ // callseq 136, 0
	.param .b64 param0;
	st.param.b64 	[param0], %rd229;
	.param .b64 param1;
	st.param.b64 	[param1], %rd230;
	.param .b32 retval0;
	call.uni (retval0), 
	vprintf, 
	(
	param0, 
	param1
	);
	ld.param.b32 	%r982, [retval0];
	} // callseq 136
	add.s32 	%r984, %r1225, -5;
	shr.u64 	%rd235, %rd309, %r984;
	cvt.u32.u64 	%r985, %rd235;
	and.b32  	%r986, %r985, 1;
	st.local.u32 	[%rd1], %r986;
	{ // callseq 137, 0
	.param .b64 param0;
	st.param.b64 	[param0], %rd229;
	.param .b64 param1;
	st.param.b64 	[param1], %rd230;
	.param .b32 retval0;
	call.uni (retval0), 
	vprintf, 
	(
	param0, 
	param1
	);
	ld.param.b32 	%r987, [retval0];
	} // callseq 137
	add.s32 	%r989, %r1225, -6;
	shr.u64 	%rd236, %rd309, %r989;
	cvt.u32.u64 	%r990, %rd236;
	and.b32  	%r991, %r990, 1;
	st.local.u32 	[%rd1], %r991;
	{ // callseq 138, 0
	.param .b64 param0;
	st.param.b64 	[param0], %rd229;
	.param .b64 param1;
	st.param.b64 	[param1], %rd230;
	.param .b32 retval0;
	call.uni (retval0), 
	vprintf, 
	(
	param0, 
	param1
	);
	ld.param.b32 	%r992, [retval0];
	} // callseq 138
	add.s32 	%r994, %r1225, -7;
	shr.u64 	%rd237, %rd309, %r994;
	cvt.u32.u64 	%r995, %rd237;
	and.b32  	%r996, %r995, 1;
	st.local.u32 	[%rd1], %r996;
	{ // callseq 139, 0
	.param .b64 param0;
	st.param.b64 	[param0], %rd229;
	.param .b64 param1;
	st.param.b64 	[param1], %rd230;
	.param .b32 retval0;
	call.uni (retval0), 
	vprintf, 
	(
	param0, 
	param1
	);
	ld.param.b32 	%r997, [retval0];
	} // callseq 139
	add.s32 	%r999, %r1225, -8;
	shr.u64 	%rd238, %rd309, %r999;
	cvt.u32.u64 	%r1000, %rd238;
	and.b32  	%r1001, %r1000, 1;
	st.local.u32 	[%rd1], %r1001;
	{ // callseq 140, 0
	.param .b64 param0;
	st.param.b64 	[param0], %rd229;
	.param .b64 param1;
	st.param.b64 	[param1], %rd230;
	.param .b32 retval0;
	call.uni (retval0), 
	vprintf, 
	(
	param0, 
	param1
	);
	ld.param.b32 	%r1002, [retval0];
	} // callseq 140
	add.s32 	%r1004, %r1225, -9;
	shr.u64 	%rd239, %rd309, %r1004;
	cvt.u32.u64 	%r1005, %rd239;
	and.b32  	%r1006, %r1005, 1;
	st.local.u32 	[%rd1], %r1006;
	{ // callseq 141, 0
	.param .b64 param0;
	st.param.b64 	[param0], %rd229;
	.param .b64 param1;
	st.param.b64 	[param1], %rd230;
	.param .b32 retval0;
	call.uni (retval0), 
	vprintf, 
	(
	param0, 
	param1
	);
	ld.param.b32 	%r1007, [retval0];
	} // callseq 141
	add.s32 	%r1009, %r1225, -10;
	shr.u64 	%rd240, %rd309, %r1009;
	cvt.u32.u64 	%r1010, %rd240;
	and.b32  	%r1011, %r1010, 1;
	st.local.u32 	[%rd1], %r1011;
	{ // callseq 142, 0
	.param .b64 param0;
	st.param.b64 	[param0], %rd229;
	.param .b64 param1;
	st.param.b64 	[param1], %rd230;
	.param .b32 retval0;
	call.uni (retval0), 
	vprintf, 
	(
	param0, 
	param1
	);
	ld.param.b32 	%r1012, [retval0];
	} // callseq 142
	add.s32 	%r1014, %r1225, -11;
	shr.u64 	%rd241, %rd309, %r1014;
	cvt.u32.u64 	%r1015, %rd241;
	and.b32  	%r1016, %r1015, 1;
	st.local.u32 	[%rd1], %r1016;
	{ // callseq 143, 0
	.param .b64 param0;
	st.param.b64 	[param0], %rd229;
	.param .b64 param1;
	st.param.b64 	[param1], %rd230;
	.param .b32 retval0;
	call.uni (retval0), 
	vprintf, 
	(
	param0, 
	param1
	);
	ld.param.b32 	%r1017, [retval0];
	} // callseq 143
	add.s32 	%r1019, %r1225, -12;
	shr.u64 	%rd242, %rd309, %r1019;
	cvt.u32.u64 	%r1020, %rd242;
	and.b32  	%r1021, %r1020, 1;
	st.local.u32 	[%rd1], %r1021;
	{ // callseq 144, 0
	.param .b64 param0;
	st.param.b64 	[param0], %rd229;
	.param .b64 param1;
	st.param.b64 	[param1], %rd230;
	.param .b32 retval0;
	call.uni (retval0), 
	vprintf, 
	(
	param0, 
	param1
	);
	ld.param.b32 	%r1022, [retval0];
	} // callseq 144
	add.s32 	%r1024, %r1225, -13;
	shr.u64 	%rd243, %rd309, %r1024;
	cvt.u32.u64 	%r1025, %rd243;
	and.b32  	%r1026, %r1025, 1;
	st.local.u32 	[%rd1], %r1026;
	{ // callseq 145, 0
	.param .b64 param0;
	st.param.b64 	[param0], %rd229;
	.param .b64 param1;
	st.param.b64 	[param1], %rd230;
	.param .b32 retval0;
	call.uni (retval0), 
	vprintf, 
	(
	param0, 
	param1
	);
	ld.param.b32 	%r1027, [retval0];
	} // callseq 145
	add.s32 	%r1029, %r1225, -14;
	shr.u64 	%rd244, %rd309, %r1029;
	cvt.u32.u64 	%r1030, %rd244;
	and.b32  	%r1031, %r1030, 1;
	st.local.u32 	[%rd1], %r1031;
	{ // callseq 146, 0
	.param .b64 param0;
	st.param.b64 	[param0], %rd229;
	.param .b64 param1;
	st.param.b64 	[param1], %rd230;
	.param .b32 retval0;
	call.uni (retval0), 
	vprintf, 
	(
	param0, 
	param1
	);
	ld.param.b32 	%r1032, [retval0];
	} // callseq 146
	add.s32 	%r1034, %r1225, -15;
	shr.u64 	%rd245, %rd309, %r1034;
	cvt.u32.u64 	%r1035, %rd245;
	and.b32  	%r1036, %r1035, 1;
	st.local.u32 	[%rd1], %r1036;
	{ // callseq 147, 0
	.param .b64 param0;
	st.param.b64 	[param0], %rd229;
	.param .b64 param1;
	st.param.b64 	[param1], %rd230;
	.param .b32 retval0;
	call.uni (retval0), 
	vprintf, 
	(
	param0, 
	param1
	);
	ld.param.b32 	%r1037, [retval0];
	} // callseq 147
	add.s32 	%r1225, %r1225, -16;
	setp.ne.s32 	%p36, %r1034, 0;
	@%p36 bra 	$L__BB0_63;
	mov.b32 	%r1226, 63;
$L__BB0_65:
	shr.u64 	%rd246, %rd301, %r1226;
	cvt.u32.u64 	%r1040, %rd246;
	and.b32  	%r1041, %r1040, 1;
	st.local.u32 	[%rd1], %r1041;
	mov.u64 	%rd247, $str;
	cvta.global.u64 	%rd248, %rd247;
	add.u64 	%rd249, %SP, 0;
	{ // callseq 148, 0
	.param .b64 param0;
	st.param.b64 	[param0], %rd248;
	.param .b64 param1;
	st.param.b64 	[param1], %rd249;
	.param .b32 retval0;
	call.uni (retval0), 
	vprintf, 
	(
	param0, 
	param1
	);
	ld.param.b32 	%r1042, [retval0];
	} // callseq 148
	add.s32 	%r1044, %r1226, -1;
	shr.u64 	%rd250, %rd301, %r1044;
	cvt.u32.u64 	%r1045, %rd250;
	and.b32  	%r1046, %r1045, 1;
	st.local.u32 	[%rd1], %r1046;
	{ // callseq 149, 0
	.param .b64 param0;
	st.param.b64 	[param0], %rd248;
	.param .b64 param1;
	st.param.b64 	[param1], %rd249;
	.param .b32 retval0;
	call.uni (retval0), 
	vprintf, 
	(
	param0, 
	param1
	);
	ld.param.b32 	%r1047, [retval0];
	} // callseq 149
	add.s32 	%r1049, %r1226, -2;
	shr.u64 	%rd251, %rd301, %r1049;
	cvt.u32.u64 	%r1050, %rd251;
	and.b32  	%r1051, %r1050, 1;
	st.local.u32 	[%rd1], %r1051;
	{ // callseq 150, 0
	.param .b64 param0;
	st.param.b64 	[param0], %rd248;
	.param .b64 param1;
	st.param.b64 	[param1], %rd249;
	.param .b32 retval0;
	call.uni (retval0), 
	vprintf, 
	(
	param0, 
	param1
	);
	ld.param.b32 	%r1052, [retval0];
	} // callseq 150
	add.s32 	%r1054, %r1226, -3;
	shr.u64 	%rd252, %rd301, %r1054;
	cvt.u32.u64 	%r1055, %rd252;
	and.b32  	%r1056, %r1055, 1;
	st.local.u32 	[%rd1], %r1056;
	{ // callseq 151, 0
	.param .b64 param0;
	st.param.b64 	[param0], %rd248;
	.param .b64 param1;
	st.param.b64 	[param1], %rd249;
	.param .b32 retval0;
	call.uni (retval0), 
	vprintf, 
	(
	param0, 
	param1
	);
	ld.param.b32 	%r1057, [retval0];
	} // callseq 151
	add.s32 	%r1059, %r1226, -4;
	shr.u64 	%rd253, %rd301, %r1059;
	cvt.u32.u64 	%r1060, %rd253;
	and.b32  	%r1061, %r1060, 1;
	st.local.u32 	[%rd1], %r1061;
	{ // callseq 152, 0
	.param .b64 param0;
	st.param.b64 	[param0], %rd248;
	.param .b64 param1;
	st.param.b64 	[param1], %rd249;
	.param .b32 retval0;
	call.uni (retval0), 
	vprintf, 
	(
	param0, 
	param1
	);
	ld.param.b32 	%r1062, [retval0];
	} // callseq 152
	add.s32 	%r1064, %r1226, -5;
	shr.u64 	%rd254, %rd301, %r1064;
	cvt.u32.u64 	%r1065, %rd254;
	and.b32  	%r1066, %r1065, 1;
	st.local.u32 	[%rd1], %r1066;
	{ // callseq 153, 0
	.param .b64 param0;
	st.param.b64 	[param0], %rd248;
	.param .b64 param1;
	st.param.b64 	[param1], %rd249;
	.param .b32 retval0;
	call.uni (retval0), 
	vprintf, 
	(
	param0, 
	param1
	);
	ld.param.b32 	%r1067, [retval0];
	} // callseq 153
	add.s32 	%r1069, %r1226, -6;
	shr.u64 	%rd255, %rd301, %r1069;
	cvt.u32.u64 	%r1070, %rd255;
	and.b32  	%r1071, %r1070, 1;
	st.local.u32 	[%rd1], %r1071;
	{ // callseq 154, 0
	.param .b64 param0;
	st.param.b64 	[param0], %rd248;
	.param .b64 param1;
	st.param.b64 	[param1], %rd249;
	.param .b32 retval0;
	call.uni (retval0), 
	vprintf, 
	(
	param0, 
	param1
	);
	ld.param.b32 	%r1072, [retval0];
	} // callseq 154
	add.s32 	%r1074, %r1226, -7;
	shr.u64 	%rd256, %rd301, %r1074;
	cvt.u32.u64 	%r1075, %rd256;
	and.b32  	%r1076, %r1075, 1;
	st.local.u32 	[%rd1], %r1076;
	{ // callseq 155, 0
	.param .b64 param0;
	st.param.b64 	[param0], %rd248;
	.param .b64 param1;
	st.param.b64 	[param1], %rd249;
	.param .b32 retval0;
	call.uni (retval0), 
	vprintf, 
	(
	param0, 
	param1
	);
	ld.param.b32 	%r1077, [retval0];
	} // callseq 155
	add.s32 	%r1079, %r1226, -8;
	shr.u64 	%rd257, %rd301, %r1079;
	cvt.u32.u64 	%r1080, %rd257;
	and.b32  	%r1081, %r1080, 1;
	st.local.u32 	[%rd1], %r1081;
	{ // callseq 156, 0
	.param .b64 param0;
	st.param.b64 	[param0], %rd248;
	.param .b64 param1;
	st.param.b64 	[param1], %rd249;
	.param .b32 retval0;
	call.uni (retval0), 
	vprintf, 
	(
	param0, 
	param1
	);
	ld.param.b32 	%r1082, [retval0];
	} // callseq 156
	add.s32 	%r1084, %r1226, -9;
	shr.u64 	%rd258, %rd301, %r1084;
	cvt.u32.u64 	%r1085, %rd258;
	and.b32  	%r1086, %r1085, 1;
	st.local.u32 	[%rd1], %r1086;
	{ // callseq 157, 0
	.param .b64 param0;
	st.param.b64 	[param0], %rd248;
	.param .b64 param1;
	st.param.b64 	[param1], %rd249;
	.param .b32 retval0;
	call.uni (retval0), 
	vprintf, 
	(
	param0, 
	param1
	);
	ld.param.b32 	%r1087, [retval0];
	} // callseq 157
	add.s32 	%r1089, %r1226, -10;
	shr.u64 	%rd259, %rd301, %r1089;
	cvt.u32.u64 	%r1090, %rd259;
	and.b32  	%r1091, %r1090, 1;
	st.local.u32 	[%rd1], %r1091;
	{ // callseq 158, 0
	.param .b64 param0;
	st.param.b64 	[param0], %rd248;
	.param .b64 param1;
	st.param.b64 	[param1], %rd249;
	.param .b32 retval0;
	call.uni (retval0), 
	vprintf, 
	(
	param0, 
	param1
	);
	ld.param.b32 	%r1092, [retval0];
	} // callseq 158
	add.s32 	%r1094, %r1226, -11;
	shr.u64 	%rd260, %rd301, %r1094;
	cvt.u32.u64 	%r1095, %rd260;
	and.b32  	%r1096, %r1095, 1;
	st.local.u32 	[%rd1], %r1096;
	{ // callseq 159, 0
	.param .b64 param0;
	st.param.b64 	[param0], %rd248;
	.param .b64 param1;
	st.param.b64 	[param1], %rd249;
	.param .b32 retval0;
	call.uni (retval0), 
	vprintf, 
	(
	param0, 
	param1
	);
	ld.param.b32 	%r1097, [retval0];
	} // callseq 159
	add.s32 	%r1099, %r1226, -12;
	shr.u64 	%rd261, %rd301, %r1099;
	cvt.u32.u64 	%r1100, %rd261;
	and.b32  	%r1101, %r1100, 1;
	st.local.u32 	[%rd1], %r1101;
	{ // callseq 160, 0
	.param .b64 param0;
	st.param.b64 	[param0], %rd248;
	.param .b64 param1;
	st.param.b64 	[param1], %rd249;
	.param .b32 retval0;
	call.uni (retval0), 
	vprintf, 
	(
	param0, 
	param1
	);
	ld.param.b32 	%r1102, [retval0];
	} // callseq 160
	add.s32 	%r1104, %r1226, -13;
	shr.u64 	%rd262, %rd301, %r1104;
	cvt.u32.u64 	%r1105, %rd262;
	and.b32  	%r1106, %r1105, 1;
	st.local.u32 	[%rd1], %r1106;
	{ // callseq 161, 0
	.param .b64 param0;
	st.param.b64 	[param0], %rd248;
	.param .b64 param1;
	st.param.b64 	[param1], %rd249;
	.param .b32 retval0;
	call.uni (retval0), 
	vprintf, 
	(
	param0, 
	param1
	);
	ld.param.b32 	%r1107, [retval0];
	} // callseq 161
	add.s32 	%r1109, %r1226, -14;
	shr.u64 	%rd263, %rd301, %r1109;
	cvt.u32.u64 	%r1110, %rd263;
	and.b32  	%r1111, %r1110, 1;
	st.local.u32 	[%rd1], %r1111;
	{ // callseq 162, 0
	.param .b64 param0;
	st.param.b64 	[param0], %rd248;
	.param .b64 param1;
	st.param.b64 	[param1], %rd249;
	.param .b32 retval0;
	call.uni (retval0), 
	vprintf, 
	(
	param0, 
	param1
	);
	ld.param.b32 	%r1112, [retval0];
	} // callseq 162
	add.s32 	%r1114, %r1226, -15;
	shr.u64 	%rd264, %rd301, %r1114;
	cvt.u32.u64 	%r1115, %rd264;
	and.b32  	%r1116, %r1115, 1;
	st.local.u32 	[%rd1], %r1116;
	{ // callseq 163, 0
	.param .b64 param0;
	st.param.b64 	[param0], %rd248;
	.param .b64 param1;
	st.param.b64 	[param1], %rd249;
	.param .b32 retval0;
	call.uni (retval0), 
	vprintf, 
	(
	param0, 
	param1
	);
	ld.param.b32 	%r1117, [retval0];
	} // callseq 163
	add.s32 	%r1226, %r1226, -16;
	setp.ne.s32 	%p37, %r1114, 0;
	@%p37 bra 	$L__BB0_65;
	mov.u64 	%rd265, $str$1;
	cvta.global.u64 	%rd266, %rd265;
	{ // callseq 164, 0
	.param .b64 param0;
	st.param.b64 	[param0], %rd266;
	.param .b64 param1;
	st.param.b64 	[param1], 0;
	.param .b32 retval0;
	call.uni (retval0), 
	vprintf, 
	(
	param0, 
	param1
	);
	ld.param.b32 	%r1119, [retval0];
	} // callseq 164
$L__BB0_67:
	and.b64  	%rd267, %rd303, 1048575;
	setp.ne.s64 	%p38, %rd267, 0;
	@%p38 bra 	$L__BB0_70;
	atom.global.add.u32 	%r206, [%rd18], 1;
	setp.gt.s32 	%p39, %r206, 1023;
	@%p39 bra 	$L__BB0_70;
	mul.wide.s32 	%rd268, %r206, 8;
	add.s64 	%rd269, %rd19, %rd268;
	st.global.u64 	[%rd269], %rd37;
	add.s64 	%rd270, %rd20, %rd268;
	st.global.u64 	[%rd270], %rd306;
	add.s64 	%rd271, %rd21, %rd268;
	st.global.u64 	[%rd271], %rd303;
$L__BB0_70:
	and.b64  	%rd272, %rd301, 1048575;
	setp.ne.s64 	%p40, %rd272, 0;
	@%p40 bra 	$L__BB0_73;
	atom.global.add.u32 	%r207, [%rd22], 1;
	setp.gt.s32 	%p41, %r207, 1023;
	@%p41 bra 	$L__BB0_73;
	ld.param.u64 	%rd292, [_Z14generate_pathsP17curandStateXORWOWyyyPyS1_S1_S1_S1_S1_PiS2__param_9];
	mul.wide.s32 	%rd273, %r207, 8;
	add.s64 	%rd274, %rd23, %rd273;
	st.global.u64 	[%rd274], %rd44;
	add.s64 	%rd275, %rd24, %rd273;
	st.global.u64 	[%rd275], %rd309;
	cvta.to.global.u64 	%rd276, %rd292;
	add.s64 	%rd277, %rd276, %rd273;
	st.global.u64 	[%rd277], %rd301;
$L__BB0_73:
	add.u64 	%rd278, %SP, 8;
	add.u64 	%rd47, %SPL, 8;
	setp.ne.s64 	%p42, %rd37, %rd44;
	setp.ne.s64 	%p43, %rd306, %rd309;
	or.pred  	%p44, %p42, %p43;
	setp.ne.s64 	%p45, %rd303, %rd301;
	or.pred  	%p46, %p45, %p44;
	@%p46 bra 	$L__BB0_75;
	st.local.u64 	[%rd47], %rd302;
	st.local.u64 	[%rd47+8], %rd302;
	mov.u64 	%rd283, $str$7;
	cvta.global.u64 	%rd284, %rd283;
	{ // callseq 166, 0
	.param .b64 param0;
	st.param.b64 	[param0], %rd284;
	.param .b64 param1;
	st.param.b64 	[param1], %rd278;
	.param .b32 retval0;
	call.uni (retval0), 
	vprintf, 
	(
	param0, 
	param1
	);
	ld.param.b32 	%r1123, [retval0];
	} // callseq 166
	bra.uni 	$L__BB0_78;
$L__BB0_75:
	setp.ne.s64 	%p47, %rd302, 1000000000;
	mov.u64 	%rd308, %rd44;
	mov.u64 	%rd307, %rd37;
	@%p47 bra 	$L__BB0_53;
	setp.ne.s32 	%p48, %r1, 0;
	@%p48 bra 	$L__BB0_78;
	mov.b64 	%rd279, 1000000000;
	st.local.u64 	[%rd47], %rd279;
	st.local.u64 	[%rd47+8], %rd279;
	mov.u64 	%rd280, $str$8;
	cvta.global.u64 	%rd281, %rd280;
	{ // callseq 165, 0
	.param .b64 param0;
	st.param.b64 	[param0], %rd281;
	.param .b64 param1;
	st.param.b64 	[param1], %rd278;
	.param .b32 retval0;
	call.uni (retval0), 
	vprintf, 
	(
	param0, 
	param1
	);
	ld.param.b32 	%r1121, [retval0];
	} // callseq 165
$L__BB0_78:
	ret;

}


// ===== COMPILED SASS (sm_100) =====

	.target	sm_100

	.elftype	@"ET_EXEC"


//--------------------- .note.nv.tkinfo           --------------------------
	.section	.note.nv.tkinfo,"",@"SHT_NOTE"
	.sectionflags	@"SHF_NOTE_NV_TKINFO"
	.tkinfo
        /*0018*/ 	.word	0x00000002
        /*0030*/ 	.string	""
        /*0030*/ 	.string	"ptxas"
        /*0030*/ 	.string	"Cuda compilation tools, release 13.0, V13.0.88"
        /*0030*/ 	.string	"Build cuda_13.0.r13.0/compiler.36424714_0"
        /*0030*/ 	.string	"-arch sm_100 -m 64 "



//--------------------- .note.nv.cuinfo           --------------------------
	.section	.note.nv.cuinfo,"",@"SHT_NOTE"
	.sectionflags	@"SHF_NOTE_NV_CUINFO"
        /*0018*/ 	.short	0x0002
        /*001a*/ 	.short	0x0064
        /*001c*/ 	.short	0x0082
	.zero		2


//--------------------- .nv.info                  --------------------------
	.section	.nv.info,"",@"SHT_CUDA_INFO"
	.align	4


	//----- nvinfo : EIATTR_REGCOUNT
	.align		4
        /*0000*/ 	.byte	0x04, 0x2f
        /*0002*/ 	.short	(.L_19 - .L_18)
	.align		4
.L_18:
        /*0004*/ 	.word	index@(_Z14generate_pathsP17curandStateXORWOWyyyPyS1_S1_S1_S1_S1_PiS2_)
        /*0008*/ 	.word	0x00000027


	//----- nvinfo : EIATTR_FRAME_SIZE
	.align		4
.L_19:
        /*000c*/ 	.byte	0x04, 0x11
        /*000e*/ 	.short	(.L_21 - .L_20)
	.align		4
.L_20:
        /*0010*/ 	.word	index@(_Z14generate_pathsP17curandStateXORWOWyyyPyS1_S1_S1_S1_S1_PiS2_)
        /*0014*/ 	.word	0x00000020


	//----- nvinfo : EIATTR_MIN_STACK_SIZE
	.align		4
.L_21:
        /*0018*/ 	.byte	0x04, 0x12
        /*001a*/ 	.short	(.L_23 - .L_22)
	.align		4
.L_22:
        /*001c*/ 	.word	index@(_Z14generate_pathsP17curandStateXORWOWyyyPyS1_S1_S1_S1_S1_PiS2_)
        /*0020*/ 	.word	0x00000020
.L_23:


//--------------------- .nv.compat                --------------------------
	.section	.nv.compat,"",@"SHT_CUDA_COMPAT_INFO"
	.align	4
        /*0000*/ 	.byte	0x02, 0x09, 0x00, 0x00, 0x02, 0x02, 0x01, 0x00, 0x02, 0x05, 0x05, 0x00, 0x03, 0x07, 0x01, 0x01
        /*0010*/ 	.byte	0x02, 0x03, 0x00, 0x00, 0x02, 0x06, 0x01, 0x00, 0x04, 0x0b, 0x08, 0x00, 0x09, 0x00, 0x00, 0x00
        /*0020*/ 	.byte	0x00, 0x00, 0x00, 0x00


//--------------------- .nv.info._Z14generate_pathsP17curandStateXORWOWyyyPyS1_S1_S1_S1_S1_PiS2_ --------------------------
	.section	.nv.info._Z14generate_pathsP17curandStateXORWOWyyyPyS1_S1_S1_S1_S1_PiS2_,"",@"SHT_CUDA_INFO"
	.sectionflags	@""
	.align	4


	//----- nvinfo : EIATTR_CUDA_API_VERSION
	.align		4
        /*0000*/ 	.byte	0x04, 0x37
        /*0002*/ 	.short	(.L_25 - .L_24)
.L_24:
        /*0004*/ 	.word	0x00000082


	//----- nvinfo : EIATTR_KPARAM_INFO
	.align		4
.L_25:
        /*0008*/ 	.byte	0x04, 0x17
        /*000a*/ 	.short	(.L_27 - .L_26)
.L_26:
        /*000c*/ 	.word	0x00000000
        /*0010*/ 	.short	0x000b
        /*0012*/ 	.short	0x0058
        /*0014*/ 	.byte	0x00, 0xf5, 0x21, 0x00


	//----- nvinfo : EIATTR_KPARAM_INFO
	.align		4
.L_27:
        /*0018*/ 	.byte	0x04, 0x17
        /*001a*/ 	.short	(.L_29 - .L_28)
.L_28:
        /*001c*/ 	.word	0x00000000
        /*0020*/ 	.short	0x000a
        /*0022*/ 	.short	0x0050
        /*0024*/ 	.byte	0x00, 0xf5, 0x21, 0x00


	//----- nvinfo : EIATTR_KPARAM_INFO
	.align		4
.L_29:
        /*0028*/ 	.byte	0x04, 0x17
        /*002a*/ 	.short	(.L_31 - .L_30)
.L_30:
        /*002c*/ 	.word	0x00000000
        /*0030*/ 	.short	0x0009
        /*0032*/ 	.short	0x0048
        /*0034*/ 	.byte	0x00, 0xf5, 0x21, 0x00


	//----- nvinfo : EIATTR_KPARAM_INFO
	.align		4
.L_31:
        /*0038*/ 	.byte	0x04, 0x17
        /*003a*/ 	.short	(.L_33 - .L_32)
.L_32:
        /*003c*/ 	.word	0x00000000
        /*0040*/ 	.short	0x0008
        /*0042*/ 	.short	0x0040
        /*0044*/ 	.byte	0x00, 0xf5, 0x21, 0x00


	//----- nvinfo : EIATTR_KPARAM_INFO
	.align		4
.L_33:
        /*0048*/ 	.byte	0x04, 0x17
        /*004a*/ 	.short	(.L_35 - .L_34)
.L_34:
        /*004c*/ 	.word	0x00000000
        /*0050*/ 	.short	0x0007
        /*0052*/ 	.short	0x0038
        /*0054*/ 	.byte	0x00, 0xf5, 0x21, 0x00


	//----- nvinfo : EIATTR_KPARAM_INFO
	.align		4
.L_35:
        /*0058*/ 	.byte	0x04, 0x17
        /*005a*/ 	.short	(.L_37 - .L_36)
.L_36:
        /*005c*/ 	.word	0x00000000
        /*0060*/ 	.short	0x0006
        /*0062*/ 	.short	0x0030
        /*0064*/ 	.byte	0x00, 0xf5, 0x21, 0x00


	//----- nvinfo : EIATTR_KPARAM_INFO
	.align		4
.L_37:
        /*0068*/ 	.byte	0x04, 0x17
        /*006a*/ 	.short	(.L_39 - .L_38)
.L_38:
        /*006c*/ 	.word	0x00000000
        /*0070*/ 	.short	0x0005
        /*0072*/ 	.short	0x0028
        /*0074*/ 	.byte	0x00, 0xf5, 0x21, 0x00


	//----- nvinfo : EIATTR_KPARAM_INFO
	.align		4
.L_39:
        /*0078*/ 	.byte	0x04, 0x17
        /*007a*/ 	.short	(.L_41 - .L_40)
.L_40:
        /*007c*/ 	.word	0x00000000
        /*0080*/ 	.short	0x0004
        /*0082*/ 	.short	0x0020
        /*0084*/ 	.byte	0x00, 0xf5, 0x21, 0x00


	//----- nvinfo : EIATTR_KPARAM_INFO
	.align		4
.L_41:
        /*0088*/ 	.byte	0x04, 0x17
        /*008a*/ 	.short	(.L_43 - .L_42)
.L_42:
        /*008c*/ 	.word	0x00000000
        /*0090*/ 	.short	0x0003
        /*0092*/ 	.short	0x0018
        /*0094*/ 	.byte	0x00, 0xf0, 0x21, 0x00


	//----- nvinfo : EIATTR_KPARAM_INFO
	.align		4
.L_43:
        /*0098*/ 	.byte	0x04, 0x17
        /*009a*/ 	.short	(.L_45 - .L_44)
.L_44:
        /*009c*/ 	.word	0x00000000
        /*00a0*/ 	.short	0x0002
        /*00a2*/ 	.short	0x0010
        /*00a4*/ 	.byte	0x00, 0xf0, 0x21, 0x00


	//----- nvinfo : EIATTR_KPARAM_INFO
	.align		4
.L_45:
        /*00a8*/ 	.byte	0x04, 0x17
        /*00aa*/ 	.short	(.L_47 - .L_46)
.L_46:
        /*00ac*/ 	.word	0x00000000
        /*00b0*/ 	.short	0x0001
        /*00b2*/ 	.short	0x0008
        /*00b4*/ 	.byte	0x00, 0xf0, 0x21, 0x00


	//----- nvinfo : EIATTR_KPARAM_INFO
	.align		4
.L_47:
        /*00b8*/ 	.byte	0x04, 0x17
        /*00ba*/ 	.short	(.L_49 - .L_48)
.L_48:
        /*00bc*/ 	.word	0x00000000
        /*00c0*/ 	.short	0x0000
        /*00c2*/ 	.short	0x0000
        /*00c4*/ 	.byte	0x00, 0xf5, 0x21, 0x00


	//----- nvinfo : EIATTR_SPARSE_MMA_MASK
	.align		4
.L_49:
        /*00c8*/ 	.byte	0x03, 0x50
        /*00ca*/ 	.short	0x0000


	//----- nvinfo : EIATTR_MAXREG_COUNT
	.align		4
        /*00cc*/ 	.byte	0x03, 0x1b
        /*00ce*/ 	.short	0x00ff


	//----- nvinfo : EIATTR_EXTERNS
	.align		4
        /*00d0*/ 	.byte	0x04, 0x0f
        /*00d2*/ 	.short	(.L_51 - .L_50)


	//   ....[0]....
	.align		4
.L_50:
        /*00d4*/ 	.word	index@(vprintf)


	//----- nvinfo : EIATTR_MERCURY_ISA_VERSION
	.align		4
.L_51:
        /*00d8*/ 	.byte	0x03, 0x5f
        /*00da*/ 	.short	0x0101


	//----- nvinfo : EIATTR_INT_WARP_WIDE_INSTR_OFFSETS
	.align		4
        /*00dc*/ 	.byte	0x04, 0x31
        /*00de*/ 	.short	(.L_53 - .L_52)


	//   ....[0]....
.L_52:
        /*00e0*/ 	.word	0x00009480


	//   ....[1]....
        /*00e4*/ 	.word	0x00009510


	//   ....[2]....
        /*00e8*/ 	.word	0x00009680


	//   ....[3]....
        /*00ec*/ 	.word	0x00009710


	//----- nvinfo : EIATTR_VRC_CTA_INIT_COUNT
	.align		4
.L_53:
        /*00f0*/ 	.byte	0x02, 0x4a
	.zero		1
	.zero		1


	//----- nvinfo : EIATTR_SYSCALL_OFFSETS
	.align		4
        /*00f4*/ 	.byte	0x04, 0x46
        /*00f6*/ 	.short	(.L_55 - .L_54)


	//   ....[0]....
.L_54:
        /*00f8*/ 	.word	0x000001e0


	//   ....[1]....
        /*00fc*/ 	.word	0x000002a0


	//   ....[2]....
        /*0100*/ 	.word	0x00000360


	//   ....[3]....
        /*0104*/ 	.word	0x00000420


	//   ....[4]....
        /*0108*/ 	.word	0x000004e0


	//   ....[5]....
        /*010c*/ 	.word	0x000005a0


	//   ....[6]....
        /*0110*/ 	.word	0x00000660


	//   ....[7]....
        /*0114*/ 	.word	0x00000710


	//   ....[8]....
        /*0118*/ 	.word	0x00000850


	//   ....[9]....
        /*011c*/ 	.word	0x00000930


	//   ....[10]....
        /*0120*/ 	.word	0x00000a00


	//   ....[11]....
        /*0124*/ 	.word	0x00000ad0


	//   ....[12]....
        /*0128*/ 	.word	0x00000ba0


	//   ....[13]....
        /*012c*/ 	.word	0x00000c70


	//   ....[14]....
        /*0130*/ 	.word	0x00000d40


	//   ....[15]....
        /*0134*/ 	.word	0x00000e10


	//   ....[16]....
        /*0138*/ 	.word	0x00000ee0


	//   ....[17]....
        /*013c*/ 	.word	0x00000fb0


	//   ....[18]....
        /*0140*/ 	.word	0x00001080


	//   ....[19]....
        /*0144*/ 	.word	0x00001150


	//   ....[20]....
        /*0148*/ 	.word	0x00001220


	//   ....[21]....
        /*014c*/ 	.word	0x000012f0


	//   ....[22]....
        /*0150*/ 	.word	0x000013c0


	//   ....[23]....
        /*0154*/ 	.word	0x00001480


	//   ....[24]....
        /*0158*/ 	.word	0x00001600


	//   ....[25]....
        /*015c*/ 	.word	0x000016e0


	//   ....[26]....
        /*0160*/ 	.word	0x000017b0


	//   ....[27]....
        /*0164*/ 	.word	0x00001880


	//   ....[28]....
        /*0168*/ 	.word	0x00001950


	//   ....[29]....
        /*016c*/ 	.word	0x00001a20


	//   ....[30]....
        /*0170*/ 	.word	0x00001af0


	//   ....[31]....
        /*0174*/ 	.word	0x00001bc0


	//   ....[32]....
        /*0178*/ 	.word	0x00001c90


	//   ....[33]....
        /*017c*/ 	.word	0x00001d60


	//   ....[34]....
        /*0180*/ 	.word	0x00001e30


	//   ....[35]....
        /*0184*/ 	.word	0x00001f00


	//   ....[36]....
        /*0188*/ 	.word	0x00001fd0


	//   ....[37]....
        /*018c*/ 	.word	0x000020a0


	//   ....[38]....
        /*0190*/ 	.word	0x00002170


	//   ....[39]....
        /*0194*/ 	.word	0x00002230


	//   ....[40]....
        /*0198*/ 	.word	0x000022e0


	//   ....[41]....
        /*019c*/ 	.word	0x00002350


	//   ....[42]....
        /*01a0*/ 	.word	0x000023e0


	//   ....[43]....
        /*01a4*/ 	.word	0x00002470


	//   ....[44]....
        /*01a8*/ 	.word	0x00002500


	//   ....[45]....
        /*01ac*/ 	.word	0x00002590


	//   ....[46]....
        /*01b0*/ 	.word	0x00002620


	//   ....[47]....
        /*01b4*/ 	.word	0x000026b0


	//   ....[48]....
        /*01b8*/ 	.word	0x00002740


	//   ....[49]....
        /*01bc*/ 	.word	0x00002880


	//   ....[50]....
        /*01c0*/ 	.word	0x00002950


	//   ....[51]....
        /*01c4*/ 	.word	0x00002a20


	//   ....[52]....
        /*01c8*/ 	.word	0x00002af0


	//   ....[53]....
        /*01cc*/ 	.word	0x00002bc0


	//   ....[54]....
        /*01d0*/ 	.word	0x00002c90


	//   ....[55]....
        /*01d4*/ 	.word	0x00002d60


	//   ....[56]....
        /*01d8*/ 	.word	0x00002e30


	//   ....[57]....
        /*01dc*/ 	.word	0x00002f00


	//   ....[58]....
        /*01e0*/ 	.word	0x00002fd0


	//   ....[59]....
        /*01e4*/ 	.word	0x000030a0


	//   ....[60]....
        /*01e8*/ 	.word	0x00003170


	//   ....[61]....
        /*01ec*/ 	.word	0x00003240


	//   ....[62]....
        /*01f0*/ 	.word	0x00003310


	//   ....[63]....
        /*01f4*/ 	.word	0x000033e0


	//   ....[64]....
        /*01f8*/ 	.word	0x000034a0


	//   ....[65]....
        /*01fc*/ 	.word	0x000035d0


	//   ....[66]....
        /*0200*/ 	.word	0x000036a0


	//   ....[67]....
        /*0204*/ 	.word	0x00003770


	//   ....[68]....
        /*0208*/ 	.word	0x00003840


	//   ....[69]....
        /*020c*/ 	.word	0x00003910


	//   ....[70]....
        /*0210*/ 	.word	0x000039e0


	//   ....[71]....
        /*0214*/ 	.word	0x00003ab0


	//   ....[72]....
        /*0218*/ 	.word	0x00003b80


	//   ....[73]....
        /*021c*/ 	.word	0x00003c50


	//   ....[74]....
        /*0220*/ 	.word	0x00003d20


	//   ....[75]....
        /*0224*/ 	.word	0x00003df0


	//   ....[76]....
        /*0228*/ 	.word	0x00003ec0


	//   ....[77]....
        /*022c*/ 	.word	0x00003f90


	//   ....[78]....
        /*0230*/ 	.word	0x00004060


	//   ....[79]....
        /*0234*/ 	.word	0x00004130


	//   ....[80]....
        /*0238*/ 	.word	0x00004200


	//   ....[81]....
        /*023c*/ 	.word	0x000042b0


	//   ....[82]....
        /*0240*/ 	.word	0x00005690


	//   ....[83]....
        /*0244*/ 	.word	0x00005710


	//   ....[84]....
        /*0248*/ 	.word	0x000057c0


	//   ....[85]....
        /*024c*/ 	.word	0x00005870


	//   ....[86]....
        /*0250*/ 	.word	0x00005920


	//   ....[87]....
        /*0254*/ 	.word	0x000059d0


	//   ....[88]....
        /*0258*/ 	.word	0x00005a80


	//   ....[89]....
        /*025c*/ 	.word	0x00005b30


	//   ....[90]....
        /*0260*/ 	.word	0x00005bd0


	//   ....[91]....
        /*0264*/ 	.word	0x00005cf0


	//   ....[92]....
        /*0268*/ 	.word	0x00005dc0


	//   ....[93]....
        /*026c*/ 	.word	0x00005e80


	//   ....[94]....
        /*0270*/ 	.word	0x00005f40


	//   ....[95]....
        /*0274*/ 	.word	0x00006000


	//   ....[96]....
        /*0278*/ 	.word	0x000060c0


	//   ....[97]....
        /*027c*/ 	.word	0x00006180


	//   ....[98]....
        /*0280*/ 	.word	0x00006240


	//   ....[99]....
        /*0284*/ 	.word	0x00006300


	//   ....[100]....
        /*0288*/ 	.word	0x000063c0


	//   ....[101]....
        /*028c*/ 	.word	0x00006480


	//   ....[102]....
        /*0290*/ 	.word	0x00006540


	//   ....[103]....
        /*0294*/ 	.word	0x00006600


	//   ....[104]....
        /*0298*/ 	.word	0x000066c0


	//   ....[105]....
        /*029c*/ 	.word	0x00006780


	//   ....[106]....
        /*02a0*/ 	.word	0x00006830


	//   ....[107]....
        /*02a4*/ 	.word	0x00006950


	//   ....[108]....
        /*02a8*/ 	.word	0x00006a20


	//   ....[109]....
        /*02ac*/ 	.word	0x00006ae0


	//   ....[110]....
        /*02b0*/ 	.word	0x00006ba0


	//   ....[111]....
        /*02b4*/ 	.word	0x00006c60


	//   ....[112]....
        /*02b8*/ 	.word	0x00006d20


	//   ....[113]....
        /*02bc*/ 	.word	0x00006de0


	//   ....[114]....
        /*02c0*/ 	.word	0x00006ea0


	//   ....[115]....
        /*02c4*/ 	.word	0x00006f60


	//   ....[116]....
        /*02c8*/ 	.word	0x00007020


	//   ....[117]....
        /*02cc*/ 	.word	0x000070e0


	//   ....[118]....
        /*02d0*/ 	.word	0x000071a0


	//   ....[119]....
        /*02d4*/ 	.word	0x00007260


	//   ....[120]....
        /*02d8*/ 	.word	0x00007320


	//   ....[121]....
        /*02dc*/ 	.word	0x000073e0


	//   ....[122]....
        /*02e0*/ 	.word	0x000074a0


	//   ....[123]....
        /*02e4*/ 	.word	0x00007550


	//   ....[124]....
        /*02e8*/ 	.word	0x000075c0


	//   ....[125]....
        /*02ec*/ 	.word	0x00007670


	//   ....[126]....
        /*02f0*/ 	.word	0x00007720


	//   ....[127]....
        /*02f4*/ 	.word	0x000077d0


	//   ....[128]....
        /*02f8*/ 	.word	0x00007880


	//   ....[129]....
        /*02fc*/ 	.word	0x00007930


	//   ....[130]....
        /*0300*/ 	.word	0x000079e0


	//   ....[131]....
        /*0304*/ 	.word	0x00007a80


	//   ....[132]....
        /*0308*/ 	.word	0x00007b60


	//   ....[133]....
        /*030c*/ 	.word	0x00007c20


	//   ....[134]....
        /*0310*/ 	.word	0x00007ce0


	//   ....[135]....
        /*0314*/ 	.word	0x00007da0


	//   ....[136]....
        /*0318*/ 	.word	0x00007e60


	//   ....[137]....
        /*031c*/ 	.word	0x00007f20


	//   ....[138]....
        /*0320*/ 	.word	0x00007fe0


	//   ....[139]....
        /*0324*/ 	.word	0x000080a0


	//   ....[140]....
        /*0328*/ 	.word	0x00008160


	//   ....[141]....
        /*032c*/ 	.word	0x00008220


	//   ....[142]....
        /*0330*/ 	.word	0x000082e0


	//   ....[143]....
        /*0334*/ 	.word	0x000083a0


	//   ....[144]....
        /*0338*/ 	.word	0x00008460


	//   ....[145]....
        /*033c*/ 	.word	0x00008520


	//   ....[146]....
        /*0340*/ 	.word	0x000085e0


	//   ....[147]....
        /*0344*/ 	.word	0x000086a0


	//   ....[148]....
        /*0348*/ 	.word	0x000087c0


	//   ....[149]....
        /*034c*/ 	.word	0x00008880


	//   ....[150]....
        /*0350*/ 	.word	0x00008940


	//   ....[151]....
        /*0354*/ 	.word	0x00008a00


	//   ....[152]....
        /*0358*/ 	.word	0x00008ac0


	//   ....[153]....
        /*035c*/ 	.word	0x00008b80


	//   ....[154]....
        /*0360*/ 	.word	0x00008c40


	//   ....[155]....
        /*0364*/ 	.word	0x00008d00


	//   ....[156]....
        /*0368*/ 	.word	0x00008dc0


	//   ....[157]....
        /*036c*/ 	.word	0x00008e80


	//   ....[158]....
        /*0370*/ 	.word	0x00008f40


	//   ....[159]....
        /*0374*/ 	.word	0x00009000


	//   ....[160]....
        /*0378*/ 	.word	0x000090c0


	//   ....[161]....
        /*037c*/ 	.word	0x00009180


	//   ....[162]....
        /*0380*/ 	.word	0x00009240


	//   ....[163]....
        /*0384*/ 	.word	0x00009300


	//   ....[164]....
        /*0388*/ 	.word	0x000093b0


	//   ....[165]....
        /*038c*/ 	.word	0x000099b0


	//   ....[166]....
        /*0390*/ 	.word	0x00009a50


	//----- nvinfo : EIATTR_EXIT_INSTR_OFFSETS
	.align		4
.L_55:
        /*0394*/ 	.byte	0x04, 0x1c
        /*0396*/ 	.short	(.L_57 - .L_56)


	//   ....[0]....
.L_56:
        /*0398*/ 	.word	0x00009900


	//   ....[1]....
        /*039c*/ 	.word	0x000099c0


	//   ....[2]....
        /*03a0*/ 	.word	0x00009a60


	//----- nvinfo : EIATTR_CRS_STACK_SIZE
	.align		4
.L_57:
        /*03a4*/ 	.byte	0x04, 0x1e
        /*03a6*/ 	.short	(.L_59 - .L_58)
.L_58:
        /*03a8*/ 	.word	0x00000000


	//----- nvinfo : EIATTR_CBANK_PARAM_SIZE
	.align		4
.L_59:
        /*03ac*/ 	.byte	0x03, 0x19
        /*03ae*/ 	.short	0x0060


	//----- nvinfo : EIATTR_PARAM_CBANK
	.align		4
        /*03b0*/ 	.byte	0x04, 0x0a
        /*03b2*/ 	.short	(.L_61 - .L_60)
	.align		4
.L_60:
        /*03b4*/ 	.word	index@(.nv.constant0._Z14generate_pathsP17curandStateXORWOWyyyPyS1_S1_S1_S1_S1_PiS2_)
        /*03b8*/ 	.short	0x0380
        /*03ba*/ 	.short	0x0060


	//----- nvinfo : EIATTR_SW_WAR
	.align		4
.L_61:
        /*03bc*/ 	.byte	0x04, 0x36
        /*03be*/ 	.short	(.L_63 - .L_62)
.L_62:
        /*03c0*/ 	.word	0x00000008
.L_63:


//--------------------- .nv.callgraph             --------------------------
	.section	.nv.callgraph,"",@"SHT_CUDA_CALLGRAPH"
	.align	4
	.sectionentsize	8
	.align		4
        /*0000*/ 	.word	0x00000000
	.align		4
        /*0004*/ 	.word	0xffffffff
	.align		4
        /*0008*/ 	.word	index@(_Z14generate_pathsP17curandStateXORWOWyyyPyS1_S1_S1_S1_S1_PiS2_)
	.align		4
        /*000c*/ 	.word	index@(vprintf)
	.align		4
        /*0010*/ 	.word	0x00000000
	.align		4
        /*0014*/ 	.word	0xfffffffe
	.align		4
        /*0018*/ 	.word	0x00000000
	.align		4
        /*001c*/ 	.word	0xfffffffd
	.align		4
        /*0020*/ 	.word	0x00000000
	.align		4
        /*0024*/ 	.word	0xfffffffc


//--------------------- .nv.constant4             --------------------------
	.section	.nv.constant4,"a",@progbits
	.align	8
	.align		8
.nv.constant4:
        /*0000*/ 	.dword	vprintf
	.align		8
        /*0008*/ 	.dword	precalc_xorwow_matrix
	.align		8
        /*0010*/ 	.dword	precalc_xorwow_offset_matrix
	.align		8
        /*0018*/ 	.dword	mrg32k3aM1
	.align		8
        /*0020*/ 	.dword	mrg32k3aM2
	.align		8
        /*0028*/ 	.dword	mrg32k3aM1SubSeq
	.align		8
        /*0030*/ 	.dword	mrg32k3aM2SubSeq
	.align		8
        /*0038*/ 	.dword	mrg32k3aM1Seq
	.align		8
        /*0040*/ 	.dword	mrg32k3aM2Seq
	.align		8
        /*0048*/ 	.dword	$str
	.align		8
        /*0050*/ 	.dword	$str$1
	.align		8
        /*0058*/ 	.dword	$str$2
	.align		8
        /*0060*/ 	.dword	$str$3
	.align		8
        /*0068*/ 	.dword	$str$4
	.align		8
        /*0070*/ 	.dword	$str$5
	.align		8
        /*0078*/ 	.dword	$str$6
	.align		8
        /*0080*/ 	.dword	$str$7
	.align		8
        /*0088*/ 	.dword	$str$8


//--------------------- .nv.constant3             --------------------------
	.section	.nv.constant3,"a",@progbits
	.align	8
.nv.constant3:
	.type		__cr_lgamma_table,@object
	.size		__cr_lgamma_table,(.L_8 - __cr_lgamma_table)
__cr_lgamma_table:
        /*0000*/ 	.byte	0x00, 0x00, 0x00, 0x00, 0x00, 0x00, 0x00, 0x00, 0x00, 0x00, 0x00, 0x00, 0x00, 0x00, 0x00, 0x00
        /*0010*/ 	.byte	0xef, 0x39, 0xfa, 0xfe, 0x42, 0x2e, 0xe6, 0x3f, 0x02, 0x20, 0x2a, 0xfa, 0x0b, 0xab, 0xfc, 0x3f
        /*0020*/ 	.byte	0xf9, 0x2c, 0x92, 0x7c, 0xa7, 0x6c, 0x09, 0x40, 0xc9, 0x79, 0x44, 0x3c, 0x64, 0x26, 0x13, 0x40
        /*0030*/ 	.byte	0xca, 0x01, 0xcf, 0x3a, 0x27, 0x51, 0x1a, 0x40, 0x30, 0xcc, 0x2d, 0xf3, 0xe1, 0x0c, 0x21, 0x40
        /*0040*/ 	.byte	0x0d, 0xb7, 0xfc, 0x82, 0x8e, 0x35, 0x25, 0x40
.L_8:


//--------------------- .text._Z14generate_pathsP17curandStateXORWOWyyyPyS1_S1_S1_S1_S1_PiS2_ --------------------------
	.section	.text._Z14generate_pathsP17curandStateXORWOWyyyPyS1_S1_S1_S1_S1_PiS2_,"ax",@progbits
	.align	128
        .global         _Z14generate_pathsP17curandStateXORWOWyyyPyS1_S1_S1_S1_S1_PiS2_
        .type           _Z14generate_pathsP17curandStateXORWOWyyyPyS1_S1_S1_S1_S1_PiS2_,@function
        .size           _Z14generate_pathsP17curandStateXORWOWyyyPyS1_S1_S1_S1_S1_PiS2_,(.L_x_203 - _Z14generate_pathsP17curandStateXORWOWyyyPyS1_S1_S1_S1_S1_PiS2_)
        .other          _Z14generate_pathsP17curandStateXORWOWyyyPyS1_S1_S1_S1_S1_PiS2_,@"STO_CUDA_ENTRY STV_DEFAULT"
_Z14generate_pathsP17curandStateXORWOWyyyPyS1_S1_S1_S1_S1_PiS2_:
.text._Z14generate_pathsP17curandStateXORWOWyyyPyS1_S1_S1_S1_S1_PiS2_:
[----:B------:R-:W0:Y:S01]  /*0000*/  LDC R1, c[0x0][0x37c] ;  /* 0x0000df00ff017b82 */ /* 0x000e220000000800 */
[----:B------:R-:W1:Y:S01]  /*0010*/  S2R R3, SR_TID.X ;  /* 0x0000000000037919 */ /* 0x000e620000002100 */
[----:B------:R-:W2:Y:S06]  /*0020*/  LDCU UR39, c[0x0][0x2fc] ;  /* 0x00005f80ff2777ac */ /* 0x000eac0008000800 */
[----:B------:R-:W1:Y:S01]  /*0030*/  S2UR UR4, SR_CTAID.X ;  /* 0x00000000000479c3 */ /* 0x000e620000002500 */
[----:B0-----:R-:W-:Y:S01]  /*0040*/  VIADD R1, R1, 0xffffffe0 ;  /* 0xffffffe001017836 */ /* 0x001fe20000000000 */
[----:B------:R-:W-:Y:S01]  /*0050*/  BSSY.RECONVERGENT B7, `(.L_x_0) ;  /* 0x0000427000077945 */ /* 0x000fe20003800200 */
[----:B------:R-:W0:Y:S03]  /*0060*/  LDCU UR38, c[0x0][0x2f8] ;  /* 0x00005f00ff2677ac */ /* 0x000e260008000800 */
[----:B------:R-:W-:Y:S01]  /*0070*/  R2UR UR40, R1 ;  /* 0x00000000012872ca */ /* 0x000fe200000e0000 */
[----:B------:R-:W3:Y:S01]  /*0080*/  LDCU.64 UR6, c[0x0][0x390] ;  /* 0x00007200ff0677ac */ /* 0x000ee20008000a00 */
[----:B------:R-:W1:Y:S01]  /*0090*/  LDC R34, c[0x0][0x360] ;  /* 0x0000d800ff227b82 */ /* 0x000e620000000800 */
[----:B------:R-:W4:Y:S01]  /*00a0*/  LDCU.64 UR8, c[0x0][0x398] ;  /* 0x00007300ff0877ac */ /* 0x000f220008000a00 */
[----:B------:R-:W5:Y:S01]  /*00b0*/  LDCU UR5, c[0x0][0x388] ;  /* 0x00007100ff0577ac */ /* 0x000f620008000800 */
[----:B------:R-:W1:Y:S08]  /*00c0*/  LDCU.64 UR36, c[0x0][0x358] ;  /* 0x00006b00ff2477ac */ /* 0x000e700008000a00 */
[----:B0-----:R-:W-:Y:S01]  /*00d0*/  UIADD3 UR38, UP0, UPT, UR40, UR38, URZ ;  /* 0x0000002628267290 */ /* 0x001fe2000ff1e0ff */
[----:B---3--:R-:W-:-:S03]  /*00e0*/  IMAD.U32 R33, RZ, RZ, UR6 ;  /* 0x00000006ff217e24 */ /* 0x008fc6000f8e00ff */
[----:B--2---:R-:W-:Y:S01]  /*00f0*/  UIADD3.X UR39, UPT, UPT, URZ, UR39, URZ, UP0, !UPT ;  /* 0x00000027ff277290 */ /* 0x004fe200087fe4ff */
[----:B------:R-:W-:Y:S02]  /*0100*/  IMAD.U32 R32, RZ, RZ, UR7 ;  /* 0x00000007ff207e24 */ /* 0x000fe4000f8e00ff */
[----:B----4-:R-:W-:Y:S02]  /*0110*/  IMAD.U32 R31, RZ, RZ, UR8 ;  /* 0x00000008ff1f7e24 */ /* 0x010fe4000f8e00ff */
[----:B-1----:R-:W-:Y:S02]  /*0120*/  IMAD R34, R34, UR4, R3 ;  /* 0x0000000422227c24 */ /* 0x002fe4000f8e0203 */
[----:B------:R-:W-:Y:S02]  /*0130*/  IMAD.U32 R30, RZ, RZ, UR9 ;  /* 0x00000009ff1e7e24 */ /* 0x000fe4000f8e00ff */
[----:B-----5:R-:W-:Y:S01]  /*0140*/  IMAD.U32 R29, RZ, RZ, UR5 ;  /* 0x00000005ff1d7e24 */ /* 0x020fe2000f8e00ff */
[----:B------:R-:W-:-:S13]  /*0150*/  ISETP.NE.AND P0, PT, R34, RZ, PT ;  /* 0x000000ff2200720c */ /* 0x000fda0003f05270 */
[----:B------:R-:W-:Y:S05]  /*0160*/  @P0 BRA `(.L_x_1) ;  /* 0x0000004000540947 */ /* 0x000fea0003800000 */
[----:B------:R-:W-:Y:S01]  /*0170*/  MOV R16, 0x0 ;  /* 0x0000000000107802 */ /* 0x000fe20000000f00 */
[----:B------:R-:W0:Y:S01]  /*0180*/  LDCU.64 UR4, c[0x4][0x58] ;  /* 0x01000b00ff0477ac */ /* 0x000e220008000a00 */
[----:B------:R-:W-:Y:S02]  /*0190*/  CS2R R6, SRZ ;  /* 0x0000000000067805 */ /* 0x000fe4000001ff00 */
[----:B------:R1:W2:Y:S01]  /*01a0*/  LDC.64 R2, c[0x4][R16] ;  /* 0x0100000010027b82 */ /* 0x0002a20000000a00 */
[----:B0-----:R-:W-:Y:S01]  /*01b0*/  IMAD.U32 R4, RZ, RZ, UR4 ;  /* 0x00000004ff047e24 */ /* 0x001fe2000f8e00ff */
[----:B-1----:R-:W-:-:S07]  /*01c0*/  MOV R5, UR5 ;  /* 0x0000000500057c02 */ /* 0x002fce0008000f00 */
[----:B------:R-:W-:-:S07]  /*01d0*/  LEPC R20, `(.L_x_2) ;  /* 0x000000001014794e */ /* 0x000fce0000000000 */
[----:B--2---:R-:W-:Y:S05]  /*01e0*/  CALL.ABS.NOINC R2 ;  /* 0x0000000002007343 */ /* 0x004fea0003c00000 */
.L_x_2:
[----:B------:R-:W0:Y:S01]  /*01f0*/  LDC R19, c[0x0][0x388] ;  /* 0x0000e200ff137b82 */ /* 0x000e220000000800 */
[----:B------:R-:W1:Y:S01]  /*0200*/  LDCU.64 UR4, c[0x4][0x48] ;  /* 0x01000900ff0477ac */ /* 0x000e620008000a00 */
[----:B------:R-:W-:Y:S02]  /*0210*/  IMAD.U32 R6, RZ, RZ, UR38 ;  /* 0x00000026ff067e24 */ /* 0x000fe4000f8e00ff */
[----:B------:R-:W-:-:S04]  /*0220*/  IMAD.U32 R7, RZ, RZ, UR39 ;  /* 0x00000027ff077e24 */ /* 0x000fc8000f8e00ff */
[----:B------:R2:W3:Y:S01]  /*0230*/  LDC.64 R2, c[0x4][R16] ;  /* 0x0100000010027b82 */ /* 0x0004e20000000a00 */
[----:B-1----:R-:W-:Y:S02]  /*0240*/  IMAD.U32 R4, RZ, RZ, UR4 ;  /* 0x00000004ff047e24 */ /* 0x002fe4000f8e00ff */
[----:B------:R-:W-:Y:S01]  /*0250*/  IMAD.U32 R5, RZ, RZ, UR5 ;  /* 0x00000005ff057e24 */ /* 0x000fe2000f8e00ff */
[----:B0-----:R-:W-:-:S04]  /*0260*/  SHF.R.U32.HI R19, RZ, 0x6, R19 ;  /* 0x00000006ff137819 */ /* 0x001fc80000011613 */
[----:B------:R-:W-:-:S05]  /*0270*/  LOP3.LUT R19, R19, 0x1, RZ, 0xc0, !PT ;  /* 0x0000000113137812 */ /* 0x000fca00078ec0ff */
[----:B---3--:R2:W-:Y:S02]  /*0280*/  STL [R1], R19 ;  /* 0x0000001301007387 */ /* 0x0085e40000100800 */
[----:B------:R-:W-:-:S07]  /*0290*/  LEPC R20, `(.L_x_3) ;  /* 0x000000001014794e */ /* 0x000fce0000000000 */
[----:B--2---:R-:W-:Y:S05]  /*02a0*/  CALL.ABS.NOINC R2 ;  /* 0x0000000002007343 */ /* 0x004fea0003c00000 */
.L_x_3:
[----:B------:R-:W0:Y:S01]  /*02b0*/  LDC R36, c[0x0][0x388] ;  /* 0x0000e200ff247b82 */ /* 0x000e220000000800 */
[----:B------:R-:W1:Y:S01]  /*02c0*/  LDCU.64 UR4, c[0x4][0x48] ;  /* 0x01000900ff0477ac */ /* 0x000e620008000a00 */
[----:B------:R-:W-:Y:S01]  /*02d0*/  IMAD.U32 R6, RZ, RZ, UR38 ;  /* 0x00000026ff067e24 */ /* 0x000fe2000f8e00ff */
[----:B------:R-:W-:-:S05]  /*02e0*/  MOV R7, UR39 ;  /* 0x0000002700077c02 */ /* 0x000fca0008000f00 */
        /* <DEDUP_REMOVED lines=8> */
.L_x_4:
        /* <DEDUP_REMOVED lines=12> */
.L_x_5:
        /* <DEDUP_REMOVED lines=12> */
.L_x_6:
        /* <DEDUP_REMOVED lines=12> */
.L_x_7:
        /* <DEDUP_REMOVED lines=12> */
.L_x_8:
[----:B------:R-:W0:Y:S01]  /*0670*/  LDC R18, c[0x0][0x388] ;  /* 0x0000e200ff127b82 */ /* 0x000e220000000800 */
[----:B------:R-:W1:Y:S01]  /*0680*/  LDCU.64 UR4, c[0x4][0x48] ;  /* 0x01000900ff0477ac */ /* 0x000e620008000a00 */
[----:B------:R-:W-:Y:S02]  /*0690*/  IMAD.U32 R6, RZ, RZ, UR38 ;  /* 0x00000026ff067e24 */ /* 0x000fe4000f8e00ff */
[----:B------:R-:W-:-:S04]  /*06a0*/  IMAD.U32 R7, RZ, RZ, UR39 ;  /* 0x00000027ff077e24 */ /* 0x000fc8000f8e00ff */
[----:B------:R2:W3:Y:S01]  /*06b0*/  LDC.64 R2, c[0x4][R16] ;  /* 0x0100000010027b82 */ /* 0x0004e20000000a00 */
[----:B-1----:R-:W-:Y:S02]  /*06c0*/  IMAD.U32 R4, RZ, RZ, UR4 ;  /* 0x00000004ff047e24 */ /* 0x002fe4000f8e00ff */
[----:B------:R-:W-:Y:S01]  /*06d0*/  IMAD.U32 R5, RZ, RZ, UR5 ;  /* 0x00000005ff057e24 */ /* 0x000fe2000f8e00ff */
[----:B0-----:R-:W-:-:S05]  /*06e0*/  LOP3.LUT R18, R18, 0x1, RZ, 0xc0, !PT ;  /* 0x0000000112127812 */ /* 0x001fca00078ec0ff */
[----:B------:R2:W-:Y:S02]  /*06f0*/  STL [R1], R18 ;  /* 0x0000001201007387 */ /* 0x0005e40000100800 */
[----:B------:R-:W-:-:S07]  /*0700*/  LEPC R20, `(.L_x_9) ;  /* 0x000000001014794e */ /* 0x000fce0000000000 */
[----:B--23--:R-:W-:Y:S05]  /*0710*/  CALL.ABS.NOINC R2 ;  /* 0x0000000002007343 */ /* 0x00cfea0003c00000 */
.L_x_9:
[----:B------:R-:W-:Y:S01]  /*0720*/  BSSY.RECONVERGENT B6, `(.L_x_10) ;  /* 0x00000da000067945 */ /* 0x000fe20003800200 */
[----:B------:R-:W-:Y:S02]  /*0730*/  IMAD.MOV.U32 R23, RZ, RZ, 0x30 ;  /* 0x00000030ff177424 */ /* 0x000fe400078e00ff */
[----:B------:R-:W-:-:S07]  /*0740*/  IMAD.MOV.U32 R17, RZ, RZ, RZ ;  /* 0x000000ffff117224 */ /* 0x000fce00078e00ff */
.L_x_27:
[----:B------:R-:W0:Y:S01]  /*0750*/  LDC.64 R2, c[0x0][0x390] ;  /* 0x0000e400ff027b82 */ /* 0x000e220000000a00 */
[----:B------:R-:W-:Y:S01]  /*0760*/  VIADD R0, R23, 0xf ;  /* 0x0000000f17007836 */ /* 0x000fe20000000000 */
[----:B------:R-:W1:Y:S01]  /*0770*/  LDCU.64 UR4, c[0x4][0x48] ;  /* 0x01000900ff0477ac */ /* 0x000e620008000a00 */
[----:B------:R-:W-:Y:S01]  /*0780*/  IADD3 R17, PT, PT, R17, -0x10, RZ ;  /* 0xfffffff011117810 */ /* 0x000fe20007ffe0ff */
[----:B------:R-:W-:Y:S02]  /*0790*/  IMAD.U32 R6, RZ, RZ, UR38 ;  /* 0x00000026ff067e24 */ /* 0x000fe4000f8e00ff */
[----:B------:R-:W-:Y:S01]  /*07a0*/  IMAD.U32 R7, RZ, RZ, UR39 ;  /* 0x00000027ff077e24 */ /* 0x000fe2000f8e00ff */
[----:B------:R-:W-:-:S04]  /*07b0*/  ISETP.NE.AND P0, PT, R17, -0x40, PT ;  /* 0xffffffc01100780c */ /* 0x000fc80003f05270 */
[----:B------:R-:W-:Y:S01]  /*07c0*/  P2R R25, PR, RZ, 0x1 ;  /* 0x00000001ff197803 */ /* 0x000fe20000000000 */
[----:B-1----:R-:W-:Y:S02]  /*07d0*/  IMAD.U32 R4, RZ, RZ, UR4 ;  /* 0x00000004ff047e24 */ /* 0x002fe4000f8e00ff */
[----:B------:R-:W-:Y:S01]  /*07e0*/  IMAD.U32 R5, RZ, RZ, UR5 ;  /* 0x00000005ff057e24 */ /* 0x000fe2000f8e00ff */
[----:B0-----:R-:W-:Y:S02]  /*07f0*/  SHF.R.U64 R0, R2, R0, R3 ;  /* 0x0000000002007219 */ /* 0x001fe40000001203 */
[----:B------:R-:W-:Y:S02]  /*0800*/  MOV R2, 0x0 ;  /* 0x0000000000027802 */ /* 0x000fe40000000f00 */
[----:B------:R-:W-:-:S04]  /*0810*/  LOP3.LUT R0, R0, 0x1, RZ, 0xc0, !PT ;  /* 0x0000000100007812 */ /* 0x000fc800078ec0ff */
[----:B------:R-:W0:Y:S01]  /*0820*/  LDC.64 R2, c[0x4][R2] ;  /* 0x0100000002027b82 */ /* 0x000e220000000a00 */
[----:B------:R1:W-:Y:S02]  /*0830*/  STL [R1], R0 ;  /* 0x0000000001007387 */ /* 0x0003e40000100800 */
[----:B------:R-:W-:-:S07]  /*0840*/  LEPC R20, `(.L_x_11) ;  /* 0x000000001014794e */ /* 0x000fce0000000000 */
[----:B01----:R-:W-:Y:S05]  /*0850*/  CALL.ABS.NOINC R2 ;  /* 0x0000000002007343 */ /* 0x003fea0003c00000 */
.L_x_11:
[----:B------:R-:W0:Y:S01]  /*0860*/  LDC.64 R2, c[0x0][0x390] ;  /* 0x0000e400ff027b82 */ /* 0x000e220000000a00 */
[----:B------:R-:W-:Y:S01]  /*0870*/  VIADD R0, R23, 0xe ;  /* 0x0000000e17007836 */ /* 0x000fe20000000000 */
[----:B------:R-:W-:Y:S01]  /*0880*/  MOV R16, 0x0 ;  /* 0x0000000000107802 */ /* 0x000fe20000000f00 */
[----:B------:R-:W1:Y:S01]  /*0890*/  LDCU.64 UR4, c[0x4][0x48] ;  /* 0x01000900ff0477ac */ /* 0x000e620008000a00 */
[----:B------:R-:W-:Y:S01]  /*08a0*/  MOV R6, UR38 ;  /* 0x0000002600067c02 */ /* 0x000fe20008000f00 */
[----:B------:R-:W-:Y:S02]  /*08b0*/  IMAD.U32 R7, RZ, RZ, UR39 ;  /* 0x00000027ff077e24 */ /* 0x000fe4000f8e00ff */
[----:B-1----:R-:W-:Y:S02]  /*08c0*/  IMAD.U32 R4, RZ, RZ, UR4 ;  /* 0x00000004ff047e24 */ /* 0x002fe4000f8e00ff */
[----:B------:R-:W-:Y:S01]  /*08d0*/  IMAD.U32 R5, RZ, RZ, UR5 ;  /* 0x00000005ff057e24 */ /* 0x000fe2000f8e00ff */
[----:B0-----:R-:W-:-:S02]  /*08e0*/  SHF.R.U64 R0, R2, R0, R3 ;  /* 0x0000000002007219 */ /* 0x001fc40000001203 */
[----:B------:R0:W1:Y:S02]  /*08f0*/  LDC.64 R2, c[0x4][R16] ;  /* 0x0100000010027b82 */ /* 0x0000640000000a00 */
[----:B------:R-:W-:-:S05]  /*0900*/  LOP3.LUT R0, R0, 0x1, RZ, 0xc0, !PT ;  /* 0x0000000100007812 */ /* 0x000fca00078ec0ff */
[----:B------:R0:W-:Y:S02]  /*0910*/  STL [R1], R0 ;  /* 0x0000000001007387 */ /* 0x0001e40000100800 */
[----:B------:R-:W-:-:S07]  /*0920*/  LEPC R20, `(.L_x_12) ;  /* 0x000000001014794e */ /* 0x000fce0000000000 */
[----:B01----:R-:W-:Y:S05]  /*0930*/  CALL.ABS.NOINC R2 ;  /* 0x0000000002007343 */ /* 0x003fea0003c00000 */
.L_x_12:
[----:B------:R-:W0:Y:S01]  /*0940*/  LDC.64 R2, c[0x0][0x390] ;  /* 0x0000e400ff027b82 */ /* 0x000e220000000a00 */
[----:B------:R-:W-:Y:S01]  /*0950*/  VIADD R0, R23, 0xd ;  /* 0x0000000d17007836 */ /* 0x000fe20000000000 */
[----:B------:R-:W1:Y:S01]  /*0960*/  LDCU.64 UR4, c[0x4][0x48] ;  /* 0x01000900ff0477ac */ /* 0x000e620008000a00 */
[----:B------:R-:W-:Y:S02]  /*0970*/  IMAD.U32 R6, RZ, RZ, UR38 ;  /* 0x00000026ff067e24 */ /* 0x000fe4000f8e00ff */
        /* <DEDUP_REMOVED lines=9> */
.L_x_13:
[----:B------:R-:W0:Y:S01]  /*0a10*/  LDC.64 R2, c[0x0][0x390] ;  /* 0x0000e400ff027b82 */ /* 0x000e220000000a00 */
[----:B------:R-:W-:Y:S01]  /*0a20*/  VIADD R0, R23, 0xc ;  /* 0x0000000c17007836 */ /* 0x000fe20000000000 */
[----:B------:R-:W1:Y:S01]  /*0a30*/  LDCU.64 UR4, c[0x4][0x48] ;  /* 0x01000900ff0477ac */ /* 0x000e620008000a00 */
[----:B------:R-:W-:Y:S02]  /*0a40*/  IMAD.U32 R6, RZ, RZ, UR38 ;  /* 0x00000026ff067e24 */ /* 0x000fe4000f8e00ff */
[----:B------:R-:W-:Y:S01]  /*0a50*/  IMAD.U32 R7, RZ, RZ, UR39 ;  /* 0x00000027ff077e24 */ /* 0x000fe2000f8e00ff */
[----:B-1----:R-:W-:Y:S01]  /*0a60*/  MOV R4, UR4 ;  /* 0x0000000400047c02 */ /* 0x002fe20008000f00 */
[----:B------:R-:W-:Y:S01]  /*0a70*/  IMAD.U32 R5, RZ, RZ, UR5 ;  /* 0x00000005ff057e24 */ /* 0x000fe2000f8e00ff */
[----:B0-----:R-:W-:Y:S02]  /*0a80*/  SHF.R.U64 R0, R2, R0, R3 ;  /* 0x0000000002007219 */ /* 0x001fe40000001203 */
[----:B------:R0:W1:Y:S02]  /*0a90*/  LDC.64 R2, c[0x4][R16] ;  /* 0x0100000010027b82 */ /* 0x0000640000000a00 */
[----:B------:R-:W-:-:S05]  /*0aa0*/  LOP3.LUT R0, R0, 0x1, RZ, 0xc0, !PT ;  /* 0x0000000100007812 */ /* 0x000fca00078ec0ff */
[----:B------:R0:W-:Y:S02]  /*0ab0*/  STL [R1], R0 ;  /* 0x0000000001007387 */ /* 0x0001e40000100800 */
[----:B------:R-:W-:-:S07]  /*0ac0*/  LEPC R20, `(.L_x_14) ;  /* 0x000000001014794e */ /* 0x000fce0000000000 */
[----:B01----:R-:W-:Y:S05]  /*0ad0*/  CALL.ABS.NOINC R2 ;  /* 0x0000000002007343 */ /* 0x003fea0003c00000 */
.L_x_14:
[----:B------:R-:W0:Y:S01]  /*0ae0*/  LDC.64 R2, c[0x0][0x390] ;  /* 0x0000e400ff027b82 */ /* 0x000e220000000a00 */
[----:B------:R-:W-:Y:S01]  /*0af0*/  VIADD R0, R23, 0xb ;  /* 0x0000000b17007836 */ /* 0x000fe20000000000 */
[----:B------:R-:W1:Y:S01]  /*0b00*/  LDCU.64 UR4, c[0x4][0x48] ;  /* 0x01000900ff0477ac */ /* 0x000e620008000a00 */
[----:B------:R-:W-:Y:S01]  /*0b10*/  IMAD.U32 R6, RZ, RZ, UR38 ;  /* 0x00000026ff067e24 */ /* 0x000fe2000f8e00ff */
[----:B------:R-:W-:Y:S01]  /*0b20*/  MOV R7, UR39 ;  /* 0x0000002700077c02 */ /* 0x000fe20008000f00 */
[----:B-1----:R-:W-:Y:S02]  /*0b30*/  IMAD.U32 R4, RZ, RZ, UR4 ;  /* 0x00000004ff047e24 */ /* 0x002fe4000f8e00ff */
[----:B------:R-:W-:Y:S01]  /*0b40*/  IMAD.U32 R5, RZ, RZ, UR5 ;  /* 0x00000005ff057e24 */ /* 0x000fe2000f8e00ff */
[----:B0-----:R-:W-:Y:S02]  /*0b50*/  SHF.R.U64 R0, R2, R0, R3 ;  /* 0x0000000002007219 */ /* 0x001fe40000001203 */
[----:B------:R0:W1:Y:S02]  /*0b60*/  LDC.64 R2, c[0x4][R16] ;  /* 0x0100000010027b82 */ /* 0x0000640000000a00 */
[----:B------:R-:W-:-:S05]  /*0b70*/  LOP3.LUT R0, R0, 0x1, RZ, 0xc0, !PT ;  /* 0x0000000100007812 */ /* 0x000fca00078ec0ff */
[----:B------:R0:W-:Y:S02]  /*0b80*/  STL [R1], R0 ;  /* 0x0000000001007387 */ /* 0x0001e40000100800 */
[----:B------:R-:W-:-:S07]  /*0b90*/  LEPC R20, `(.L_x_15) ;  /* 0x000000001014794e */ /* 0x000fce0000000000 */
[----:B01----:R-:W-:Y:S05]  /*0ba0*/  CALL.ABS.NOINC R2 ;  /* 0x0000000002007343 */ /* 0x003fea0003c00000 */
.L_x_15:
        /* <DEDUP_REMOVED lines=13> */
.L_x_16:
[----:B------:R-:W0:Y:S01]  /*0c80*/  LDC.64 R2, c[0x0][0x390] ;  /* 0x0000e400ff027b82 */ /* 0x000e220000000a00 */
[----:B------:R-:W-:Y:S01]  /*0c90*/  VIADD R0, R23, 0x9 ;  /* 0x0000000917007836 */ /* 0x000fe20000000000 */
[----:B------:R-:W1:Y:S01]  /*0ca0*/  LDCU.64 UR4, c[0x4][0x48] ;  /* 0x01000900ff0477ac */ /* 0x000e620008000a00 */
[----:B------:R-:W-:Y:S02]  /*0cb0*/  IMAD.U32 R6, RZ, RZ, UR38 ;  /* 0x00000026ff067e24 */ /* 0x000fe4000f8e00ff */
[----:B------:R-:W-:Y:S02]  /*0cc0*/  IMAD.U32 R7, RZ, RZ, UR39 ;  /* 0x00000027ff077e24 */ /* 0x000fe4000f8e00ff */
[----:B-1----:R-:W-:Y:S01]  /*0cd0*/  IMAD.U32 R4, RZ, RZ, UR4 ;  /* 0x00000004ff047e24 */ /* 0x002fe2000f8e00ff */
[----:B------:R-:W-:Y:S02]  /*0ce0*/  MOV R5, UR5 ;  /* 0x0000000500057c02 */ /* 0x000fe40008000f00 */
[----:B0-----:R-:W-:-:S02]  /*0cf0*/  SHF.R.U64 R0, R2, R0, R3 ;  /* 0x0000000002007219 */ /* 0x001fc40000001203 */
[----:B------:R0:W1:Y:S02]  /*0d00*/  LDC.64 R2, c[0x4][R16] ;  /* 0x0100000010027b82 */ /* 0x0000640000000a00 */
[----:B------:R-:W-:-:S05]  /*0d10*/  LOP3.LUT R0, R0, 0x1, RZ, 0xc0, !PT ;  /* 0x0000000100007812 */ /* 0x000fca00078ec0ff */
[----:B------:R0:W-:Y:S02]  /*0d20*/  STL [R1], R0 ;  /* 0x0000000001007387 */ /* 0x0001e40000100800 */
[----:B------:R-:W-:-:S07]  /*0d30*/  LEPC R20, `(.L_x_17) ;  /* 0x000000001014794e */ /* 0x000fce0000000000 */
[----:B01----:R-:W-:Y:S05]  /*0d40*/  CALL.ABS.NOINC R2 ;  /* 0x0000000002007343 */ /* 0x003fea0003c00000 */
.L_x_17:
        /* <DEDUP_REMOVED lines=13> */
.L_x_18:
[----:B------:R-:W0:Y:S01]  /*0e20*/  LDC.64 R2, c[0x0][0x390] ;  /* 0x0000e400ff027b82 */ /* 0x000e220000000a00 */
[----:B------:R-:W-:Y:S01]  /*0e30*/  IADD3 R0, PT, PT, R23, 0x7, RZ ;  /* 0x0000000717007810 */ /* 0x000fe20007ffe0ff */
        /* <DEDUP_REMOVED lines=11> */
.L_x_19:
[----:B------:R-:W0:Y:S01]  /*0ef0*/  LDC.64 R2, c[0x0][0x390] ;  /* 0x0000e400ff027b82 */ /* 0x000e220000000a00 */
[----:B------:R-:W-:Y:S01]  /*0f00*/  VIADD R0, R23, 0x6 ;  /* 0x0000000617007836 */ /* 0x000fe20000000000 */
[----:B------:R-:W1:Y:S01]  /*0f10*/  LDCU.64 UR4, c[0x4][0x48] ;  /* 0x01000900ff0477ac */ /* 0x000e620008000a00 */
[----:B------:R-:W-:Y:S01]  /*0f20*/  MOV R6, UR38 ;  /* 0x0000002600067c02 */ /* 0x000fe20008000f00 */
[----:B------:R-:W-:Y:S02]  /*0f30*/  IMAD.U32 R7, RZ, RZ, UR39 ;  /* 0x00000027ff077e24 */ /* 0x000fe4000f8e00ff */
        /* <DEDUP_REMOVED lines=8> */
.L_x_20:
        /* <DEDUP_REMOVED lines=13> */
.L_x_21:
        /* <DEDUP_REMOVED lines=13> */
.L_x_22:
        /* <DEDUP_REMOVED lines=13> */
.L_x_23:
        /* <DEDUP_REMOVED lines=13> */
.L_x_24:
        /* <DEDUP_REMOVED lines=13> */
.L_x_25:
[----:B------:R-:W0:Y:S01]  /*13d0*/  LDC.64 R2, c[0x0][0x390] ;  /* 0x0000e400ff027b82 */ /* 0x000e220000000a00 */
[----:B------:R-:W1:Y:S01]  /*13e0*/  LDCU.64 UR4, c[0x4][0x48] ;  /* 0x01000900ff0477ac */ /* 0x000e620008000a00 */
[----:B------:R-:W-:Y:S02]  /*13f0*/  IMAD.U32 R6, RZ, RZ, UR38 ;  /* 0x00000026ff067e24 */ /* 0x000fe4000f8e00ff */
        /* <DEDUP_REMOVED lines=9> */
.L_x_26:
[----:B------:R-:W-:Y:S01]  /*1490*/  ISETP.NE.AND P6, PT, R25, RZ, PT ;  /* 0x000000ff1900720c */ /* 0x000fe20003fc5270 */
[----:B------:R-:W-:-:S12]  /*14a0*/  VIADD R23, R23, 0xfffffff0 ;  /* 0xfffffff017177836 */ /* 0x000fd80000000000 */
[----:B------:R-:W-:Y:S05]  /*14b0*/  @P6 BRA `(.L_x_27) ;  /* 0xfffffff000a46947 */ /* 0x000fea000383ffff */
[----:B------:R-:W-:Y:S05]  /*14c0*/  BSYNC.RECONVERGENT B6 ;  /* 0x0000000000067941 */ /* 0x000fea0003800200 */
.L_x_10:
[----:B------:R-:W-:Y:S01]  /*14d0*/  HFMA2 R23, -RZ, RZ, 0, 2.86102294921875e-06 ;  /* 0x00000030ff177431 */ /* 0x000fe200000001ff */
[----:B------:R-:W-:Y:S01]  /*14e0*/  BSSY.RECONVERGENT B6, `(.L_x_28) ;  /* 0x00000d9000067945 */ /* 0x000fe20003800200 */
[----:B------:R-:W-:-:S07]  /*14f0*/  IMAD.MOV.U32 R17, RZ, RZ, RZ ;  /* 0x000000ffff117224 */ /* 0x000fce00078e00ff */
.L_x_45:
[----:B------:R-:W0:Y:S01]  /*1500*/  LDC.64 R2, c[0x0][0x398] ;  /* 0x0000e600ff027b82 */ /* 0x000e220000000a00 */
[----:B------:R-:W-:Y:S01]  /*1510*/  VIADD R0, R23, 0xf ;  /* 0x0000000f17007836 */ /* 0x000fe20000000000 */
[----:B------:R-:W1:Y:S01]  /*1520*/  LDCU.64 UR4, c[0x4][0x48] ;  /* 0x01000900ff0477ac */ /* 0x000e620008000a00 */
[----:B------:R-:W-:Y:S02]  /*1530*/  VIADD R17, R17, 0xfffffff0 ;  /* 0xfffffff011117836 */ /* 0x000fe40000000000 */
        /* <DEDUP_REMOVED lines=13> */
.L_x_29:
[----:B------:R-:W0:Y:S01]  /*1610*/  LDC.64 R2, c[0x0][0x398] ;  /* 0x0000e600ff027b82 */ /* 0x000e220000000a00 */
[----:B------:R-:W-:Y:S01]  /*1620*/  IADD3 R0, PT, PT, R23, 0xe, RZ ;  /* 0x0000000e17007810 */ /* 0x000fe20007ffe0ff */
[----:B------:R-:W1:Y:S01]  /*1630*/  LDCU.64 UR4, c[0x4][0x48] ;  /* 0x01000900ff0477ac */ /* 0x000e620008000a00 */
[----:B------:R-:W-:Y:S01]  /*1640*/  MOV R16, 0x0 ;  /* 0x0000000000107802 */ /* 0x000fe20000000f00 */
        /* <DEDUP_REMOVED lines=10> */
.L_x_30:
        /* <DEDUP_REMOVED lines=13> */
.L_x_31:
        /* <DEDUP_REMOVED lines=13> */
.L_x_32:
        /* <DEDUP_REMOVED lines=13> */
.L_x_33:
        /* <DEDUP_REMOVED lines=13> */
.L_x_34:
        /* <DEDUP_REMOVED lines=13> */
.L_x_35:
        /* <DEDUP_REMOVED lines=13> */
.L_x_36:
        /* <DEDUP_REMOVED lines=13> */
.L_x_37:
        /* <DEDUP_REMOVED lines=13> */
.L_x_38:
        /* <DEDUP_REMOVED lines=13> */
.L_x_39:
        /* <DEDUP_REMOVED lines=13> */
.L_x_40:
        /* <DEDUP_REMOVED lines=13> */
.L_x_41:
        /* <DEDUP_REMOVED lines=13> */
.L_x_42:
        /* <DEDUP_REMOVED lines=13> */
.L_x_43:
[----:B------:R-:W0:Y:S01]  /*2180*/  LDC.64 R2, c[0x0][0x398] ;  /* 0x0000e600ff027b82 */ /* 0x000e220000000a00 */
        /* <DEDUP_REMOVED lines=11> */
.L_x_44:
[----:B------:R-:W-:Y:S01]  /*2240*/  ISETP.NE.AND P6, PT, R25, RZ, PT ;  /* 0x000000ff1900720c */ /* 0x000fe20003fc5270 */
[----:B------:R-:W-:-:S12]  /*2250*/  VIADD R23, R23, 0xfffffff0 ;  /* 0xfffffff017177836 */ /* 0x000fd80000000000 */
[----:B------:R-:W-:Y:S05]  /*2260*/  @P6 BRA `(.L_x_45) ;  /* 0xfffffff000a46947 */ /* 0x000fea000383ffff */
[----:B------:R-:W-:Y:S05]  /*2270*/  BSYNC.RECONVERGENT B6 ;  /* 0x0000000000067941 */ /* 0x000fea0003800200 */
.L_x_28:
[----:B------:R0:W1:Y:S01]  /*2280*/  LDC.64 R2, c[0x4][R16] ;  /* 0x0100000010027b82 */ /* 0x0000620000000a00 */
[----:B------:R-:W2:Y:S01]  /*2290*/  LDCU.64 UR4, c[0x4][0x50] ;  /* 0x01000a00ff0477ac */ /* 0x000ea20008000a00 */
[----:B------:R-:W-:Y:S01]  /*22a0*/  CS2R R6, SRZ ;  /* 0x0000000000067805 */ /* 0x000fe2000001ff00 */
[----:B--2---:R-:W-:Y:S02]  /*22b0*/  IMAD.U32 R4, RZ, RZ, UR4 ;  /* 0x00000004ff047e24 */ /* 0x004fe4000f8e00ff */
[----:B0-----:R-:W-:-:S07]  /*22c0*/  IMAD.U32 R5, RZ, RZ, UR5 ;  /* 0x00000005ff057e24 */ /* 0x001fce000f8e00ff */
[----:B------:R-:W-:-:S07]  /*22d0*/  LEPC R20, `(.L_x_46) ;  /* 0x000000001014794e */ /* 0x000fce0000000000 */
[----:B-1----:R-:W-:Y:S05]  /*22e0*/  CALL.ABS.NOINC R2 ;  /* 0x0000000002007343 */ /* 0x002fea0003c00000 */
.L_x_46:
[----:B------:R0:W1:Y:S01]  /*22f0*/  LDC.64 R2, c[0x4][R16] ;  /* 0x0100000010027b82 */ /* 0x0000620000000a00 */
[----:B------:R-:W2:Y:S01]  /*2300*/  LDCU.64 UR4, c[0x4][0x60] ;  /* 0x01000c00ff0477ac */ /* 0x000ea20008000a00 */
[----:B------:R-:W-:Y:S01]  /*2310*/  CS2R R6, SRZ ;  /* 0x0000000000067805 */ /* 0x000fe2000001ff00 */
[----:B--2---:R-:W-:Y:S02]  /*2320*/  IMAD.U32 R4, RZ, RZ, UR4 ;  /* 0x00000004ff047e24 */ /* 0x004fe4000f8e00ff */
[----:B0-----:R-:W-:-:S07]  /*2330*/  IMAD.U32 R5, RZ, RZ, UR5 ;  /* 0x00000005ff057e24 */ /* 0x001fce000f8e00ff */
[----:B------:R-:W-:-:S07]  /*2340*/  LEPC R20, `(.L_x_47) ;  /* 0x000000001014794e */ /* 0x000fce0000000000 */
[----:B-1----:R-:W-:Y:S05]  /*2350*/  CALL.ABS.NOINC R2 ;  /* 0x0000000002007343 */ /* 0x002fea0003c00000 */
.L_x_47:
[----:B------:R0:W-:Y:S01]  /*2360*/  STL [R1], R19 ;  /* 0x0000001301007387 */ /* 0x0001e20000100800 */
[----:B------:R0:W1:Y:S01]  /*2370*/  LDC.64 R2, c[0x4][R16] ;  /* 0x0100000010027b82 */ /* 0x0000620000000a00 */
[----:B------:R-:W2:Y:S01]  /*2380*/  LDCU.64 UR4, c[0x4][0x48] ;  /* 0x01000900ff0477ac */ /* 0x000ea20008000a00 */
[----:B------:R-:W-:Y:S02]  /*2390*/  IMAD.U32 R6, RZ, RZ, UR38 ;  /* 0x00000026ff067e24 */ /* 0x000fe4000f8e00ff */
[----:B------:R-:W-:Y:S02]  /*23a0*/  IMAD.U32 R7, RZ, RZ, UR39 ;  /* 0x00000027ff077e24 */ /* 0x000fe4000f8e00ff */
[----:B--2---:R-:W-:Y:S01]  /*23b0*/  IMAD.U32 R4, RZ, RZ, UR4 ;  /* 0x00000004ff047e24 */ /* 0x004fe2000f8e00ff */
[----:B0-----:R-:W-:-:S07]  /*23c0*/  MOV R5, UR5 ;  /* 0x0000000500057c02 */ /* 0x001fce0008000f00 */
[----:B------:R-:W-:-:S07]  /*23d0*/  LEPC R20, `(.L_x_48) ;  /* 0x000000001014794e */ /* 0x000fce0000000000 */
[----:B-1----:R-:W-:Y:S05]  /*23e0*/  CALL.ABS.NOINC R2 ;  /* 0x0000000002007343 */ /* 0x002fea0003c00000 */
.L_x_48:
[----:B------:R0:W-:Y:S01]  /*23f0*/  STL [R1], R36 ;  /* 0x0000002401007387 */ /* 0x0001e20000100800 */
[----:B------:R0:W1:Y:S01]  /*2400*/  LDC.64 R2, c[0x4][R16] ;  /* 0x0100000010027b82 */ /* 0x0000620000000a00 */
[----:B------:R-:W2:Y:S01]  /*2410*/  LDCU.64 UR4, c[0x4][0x48] ;  /* 0x01000900ff0477ac */ /* 0x000ea20008000a00 */
[----:B------:R-:W-:Y:S02]  /*2420*/  IMAD.U32 R6, RZ, RZ, UR38 ;  /* 0x00000026ff067e24 */ /* 0x000fe4000f8e00ff */
[----:B------:R-:W-:Y:S02]  /*2430*/  IMAD.U32 R7, RZ, RZ, UR39 ;  /* 0x00000027ff077e24 */ /* 0x000fe4000f8e00ff */
[----:B--2---:R-:W-:Y:S02]  /*2440*/  IMAD.U32 R4, RZ, RZ, UR4 ;  /* 0x00000004ff047e24 */ /* 0x004fe4000f8e00ff */
[----:B0-----:R-:W-:-:S07]  /*2450*/  IMAD.U32 R5, RZ, RZ, UR5 ;  /* 0x00000005ff057e24 */ /* 0x001fce000f8e00ff */
[----:B------:R-:W-:-:S07]  /*2460*/  LEPC R20, `(.L_x_49) ;  /* 0x000000001014794e */ /* 0x000fce0000000000 */
[----:B-1----:R-:W-:Y:S05]  /*2470*/  CALL.ABS.NOINC R2 ;  /* 0x0000000002007343 */ /* 0x002fea0003c00000 */
.L_x_49:
        /* <DEDUP_REMOVED lines=9> */
.L_x_50:
        /* <DEDUP_REMOVED lines=9> */
.L_x_51:
        /* <DEDUP_REMOVED lines=9> */
.L_x_52:
        /* <DEDUP_REMOVED lines=9> */
.L_x_53:
[----:B------:R0:W-:Y:S01]  /*26c0*/  STL [R1], R18 ;  /* 0x0000001201007387 */ /* 0x0001e20000100800 */
[----:B------:R-:W1:Y:S01]  /*26d0*/  LDC.64 R16, c[0x4][R16] ;  /* 0x0100000010107b82 */ /* 0x000e620000000a00 */
[----:B------:R-:W2:Y:S01]  /*26e0*/  LDCU.64 UR4, c[0x4][0x48] ;  /* 0x01000900ff0477ac */ /* 0x000ea20008000a00 */
[----:B------:R-:W-:Y:S02]  /*26f0*/  IMAD.U32 R6, RZ, RZ, UR38 ;  /* 0x00000026ff067e24 */ /* 0x000fe4000f8e00ff */
[----:B------:R-:W-:Y:S02]  /*2700*/  IMAD.U32 R7, RZ, RZ, UR39 ;  /* 0x00000027ff077e24 */ /* 0x000fe4000f8e00ff */
[----:B--2---:R-:W-:Y:S01]  /*2710*/  IMAD.U32 R4, RZ, RZ, UR4 ;  /* 0x00000004ff047e24 */ /* 0x004fe2000f8e00ff */
[----:B0-----:R-:W-:-:S07]  /*2720*/  MOV R5, UR5 ;  /* 0x0000000500057c02 */ /* 0x001fce0008000f00 */
[----:B------:R-:W-:-:S07]  /*2730*/  LEPC R20, `(.L_x_54) ;  /* 0x000000001014794e */ /* 0x000fce0000000000 */
[----:B-1----:R-:W-:Y:S05]  /*2740*/  CALL.ABS.NOINC R16 ;  /* 0x0000000010007343 */ /* 0x002fea0003c00000 */
.L_x_54:
[----:B------:R-:W-:Y:S01]  /*2750*/  BSSY.RECONVERGENT B6, `(.L_x_55) ;  /* 0x00000d9000067945 */ /* 0x000fe20003800200 */
[----:B------:R-:W-:Y:S02]  /*2760*/  IMAD.MOV.U32 R17, RZ, RZ, 0x30 ;  /* 0x00000030ff117424 */ /* 0x000fe400078e00ff */
[----:B------:R-:W-:-:S07]  /*2770*/  IMAD.MOV.U32 R16, RZ, RZ, RZ ;  /* 0x000000ffff107224 */ /* 0x000fce00078e00ff */
.L_x_72:
        /* <DEDUP_REMOVED lines=8> */
[----:B-1----:R-:W-:Y:S01]  /*2800*/  IMAD.U32 R4, RZ, RZ, UR4 ;  /* 0x00000004ff047e24 */ /* 0x002fe2000f8e00ff */
[----:B------:R-:W-:Y:S02]  /*2810*/  MOV R5, UR5 ;  /* 0x0000000500057c02 */ /* 0x000fe40008000f00 */
[----:B0-----:R-:W-:Y:S02]  /*2820*/  SHF.R.U64 R0, R2, R0, R3 ;  /* 0x0000000002007219 */ /* 0x001fe40000001203 */
[----:B------:R-:W-:Y:S02]  /*2830*/  MOV R2, 0x0 ;  /* 0x0000000000027802 */ /* 0x000fe40000000f00 */
[----:B------:R-:W-:Y:S02]  /*2840*/  LOP3.LUT R0, R0, 0x1, RZ, 0xc0, !PT ;  /* 0x0000000100007812 */ /* 0x000fe400078ec0ff */
[----:B------:R0:W1:Y:S03]  /*2850*/  LDC.64 R8, c[0x4][R2] ;  /* 0x0100000002087b82 */ /* 0x0000660000000a00 */
[----:B------:R0:W-:Y:S02]  /*2860*/  STL [R1], R0 ;  /* 0x0000000001007387 */ /* 0x0001e40000100800 */
[----:B------:R-:W-:-:S07]  /*2870*/  LEPC R20, `(.L_x_56) ;  /* 0x000000001014794e */ /* 0x000fce0000000000 */
[----:B01----:R-:W-:Y:S05]  /*2880*/  CALL.ABS.NOINC R8 ;  /* 0x0000000008007343 */ /* 0x003fea0003c00000 */
.L_x_56:
[----:B------:R-:W0:Y:S01]  /*2890*/  LDC.64 R4, c[0x0][0x390] ;  /* 0x0000e400ff047b82 */ /* 0x000e220000000a00 */
[----:B------:R-:W-:Y:S01]  /*28a0*/  VIADD R0, R17, 0xe ;  /* 0x0000000e11007836 */ /* 0x000fe20000000000 */
[----:B------:R-:W1:Y:S01]  /*28b0*/  LDCU.64 UR4, c[0x4][0x48] ;  /* 0x01000900ff0477ac */ /* 0x000e620008000a00 */
[----:B------:R-:W-:Y:S02]  /*28c0*/  IMAD.U32 R6, RZ, RZ, UR38 ;  /* 0x00000026ff067e24 */ /* 0x000fe4000f8e00ff */
[----:B------:R-:W-:-:S03]  /*28d0*/  IMAD.U32 R7, RZ, RZ, UR39 ;  /* 0x00000027ff077e24 */ /* 0x000fc6000f8e00ff */
[----:B------:R2:W3:Y:S01]  /*28e0*/  LDC.64 R8, c[0x4][R2] ;  /* 0x0100000002087b82 */ /* 0x0004e20000000a00 */
[----:B0-----:R-:W-:Y:S01]  /*28f0*/  SHF.R.U64 R0, R4, R0, R5 ;  /* 0x0000000004007219 */ /* 0x001fe20000001205 */
[----:B-1----:R-:W-:Y:S02]  /*2900*/  IMAD.U32 R4, RZ, RZ, UR4 ;  /* 0x00000004ff047e24 */ /* 0x002fe4000f8e00ff */
[----:B------:R-:W-:Y:S01]  /*2910*/  IMAD.U32 R5, RZ, RZ, UR5 ;  /* 0x00000005ff057e24 */ /* 0x000fe2000f8e00ff */
[----:B------:R-:W-:-:S05]  /*2920*/  LOP3.LUT R0, R0, 0x1, RZ, 0xc0, !PT ;  /* 0x0000000100007812 */ /* 0x000fca00078ec0ff */
[----:B---3--:R2:W-:Y:S02]  /*2930*/  STL [R1], R0 ;  /* 0x0000000001007387 */ /* 0x0085e40000100800 */
[----:B------:R-:W-:-:S07]  /*2940*/  LEPC R20, `(.L_x_57) ;  /* 0x000000001014794e */ /* 0x000fce0000000000 */
[----:B--2---:R-:W-:Y:S05]  /*2950*/  CALL.ABS.NOINC R8 ;  /* 0x0000000008007343 */ /* 0x004fea0003c00000 */
.L_x_57:
[----:B------:R-:W0:Y:S01]  /*2960*/  LDC.64 R4, c[0x0][0x390] ;  /* 0x0000e400ff047b82 */ /* 0x000e220000000a00 */
[----:B------:R-:W-:Y:S01]  /*2970*/  IADD3 R0, PT, PT, R17, 0xd, RZ ;  /* 0x0000000d11007810 */ /* 0x000fe20007ffe0ff */
        /* <DEDUP_REMOVED lines=11> */
.L_x_58:
[----:B------:R-:W0:Y:S01]  /*2a30*/  LDC.64 R4, c[0x0][0x390] ;  /* 0x0000e400ff047b82 */ /* 0x000e220000000a00 */
[----:B------:R-:W-:Y:S01]  /*2a40*/  VIADD R0, R17, 0xc ;  /* 0x0000000c11007836 */ /* 0x000fe20000000000 */
[----:B------:R-:W1:Y:S01]  /*2a50*/  LDCU.64 UR4, c[0x4][0x48] ;  /* 0x01000900ff0477ac */ /* 0x000e620008000a00 */
[----:B------:R-:W-:Y:S01]  /*2a60*/  MOV R6, UR38 ;  /* 0x0000002600067c02 */ /* 0x000fe20008000f00 */
[----:B------:R-:W-:-:S04]  /*2a70*/  IMAD.U32 R7, RZ, RZ, UR39 ;  /* 0x00000027ff077e24 */ /* 0x000fc8000f8e00ff */
        /* <DEDUP_REMOVED lines=8> */
.L_x_59:
        /* <DEDUP_REMOVED lines=13> */
.L_x_60:
[----:B------:R-:W0:Y:S01]  /*2bd0*/  LDC.64 R4, c[0x0][0x390] ;  /* 0x0000e400ff047b82 */ /* 0x000e220000000a00 */
[----:B------:R-:W-:Y:S01]  /*2be0*/  VIADD R0, R17, 0xa ;  /* 0x0000000a11007836 */ /* 0x000fe20000000000 */
[----:B------:R-:W1:Y:S01]  /*2bf0*/  LDCU.64 UR4, c[0x4][0x48] ;  /* 0x01000900ff0477ac */ /* 0x000e620008000a00 */
[----:B------:R-:W-:Y:S02]  /*2c00*/  IMAD.U32 R6, RZ, RZ, UR38 ;  /* 0x00000026ff067e24 */ /* 0x000fe4000f8e00ff */
[----:B------:R-:W-:-:S03]  /*2c10*/  IMAD.U32 R7, RZ, RZ, UR39 ;  /* 0x00000027ff077e24 */ /* 0x000fc6000f8e00ff */
[----:B------:R2:W3:Y:S01]  /*2c20*/  LDC.64 R8, c[0x4][R2] ;  /* 0x0100000002087b82 */ /* 0x0004e20000000a00 */
[----:B0-----:R-:W-:Y:S01]  /*2c30*/  SHF.R.U64 R0, R4, R0, R5 ;  /* 0x0000000004007219 */ /* 0x001fe20000001205 */
[----:B-1----:R-:W-:Y:S01]  /*2c40*/  IMAD.U32 R5, RZ, RZ, UR5 ;  /* 0x00000005ff057e24 */ /* 0x002fe2000f8e00ff */
[----:B------:R-:W-:Y:S02]  /*2c50*/  MOV R4, UR4 ;  /* 0x0000000400047c02 */ /* 0x000fe40008000f00 */
[----:B------:R-:W-:-:S05]  /*2c60*/  LOP3.LUT R0, R0, 0x1, RZ, 0xc0, !PT ;  /* 0x0000000100007812 */ /* 0x000fca00078ec0ff */
[----:B---3--:R2:W-:Y:S02]  /*2c70*/  STL [R1], R0 ;  /* 0x0000000001007387 */ /* 0x0085e40000100800 */
[----:B------:R-:W-:-:S07]  /*2c80*/  LEPC R20, `(.L_x_61) ;  /* 0x000000001014794e */ /* 0x000fce0000000000 */
[----:B--2---:R-:W-:Y:S05]  /*2c90*/  CALL.ABS.NOINC R8 ;  /* 0x0000000008007343 */ /* 0x004fea0003c00000 */
.L_x_61:
[----:B------:R-:W0:Y:S01]  /*2ca0*/  LDC.64 R4, c[0x0][0x390] ;  /* 0x0000e400ff047b82 */ /* 0x000e220000000a00 */
[----:B------:R-:W-:Y:S01]  /*2cb0*/  VIADD R0, R17, 0x9 ;  /* 0x0000000911007836 */ /* 0x000fe20000000000 */
[----:B------:R-:W1:Y:S01]  /*2cc0*/  LDCU.64 UR4, c[0x4][0x48] ;  /* 0x01000900ff0477ac */ /* 0x000e620008000a00 */
[----:B------:R-:W-:Y:S01]  /*2cd0*/  IMAD.U32 R6, RZ, RZ, UR38 ;  /* 0x00000026ff067e24 */ /* 0x000fe2000f8e00ff */
[----:B------:R-:W-:-:S04]  /*2ce0*/  MOV R7, UR39 ;  /* 0x0000002700077c02 */ /* 0x000fc80008000f00 */
        /* <DEDUP_REMOVED lines=8> */
.L_x_62:
        /* <DEDUP_REMOVED lines=13> */
.L_x_63:
        /* <DEDUP_REMOVED lines=13> */
.L_x_64:
        /* <DEDUP_REMOVED lines=13> */
.L_x_65:
        /* <DEDUP_REMOVED lines=13> */
.L_x_66:
        /* <DEDUP_REMOVED lines=13> */
.L_x_67:
        /* <DEDUP_REMOVED lines=13> */
.L_x_68:
        /* <DEDUP_REMOVED lines=13> */
.L_x_69:
        /* <DEDUP_REMOVED lines=13> */
.L_x_70:
[----:B------:R-:W0:Y:S01]  /*33f0*/  LDC.64 R4, c[0x0][0x390] ;  /* 0x0000e400ff047b82 */ /* 0x000e220000000a00 */
[----:B------:R-:W1:Y:S01]  /*3400*/  LDCU.64 UR4, c[0x4][0x48] ;  /* 0x01000900ff0477ac */ /* 0x000e620008000a00 */
[----:B------:R-:W-:Y:S02]  /*3410*/  IMAD.U32 R6, RZ, RZ, UR38 ;  /* 0x00000026ff067e24 */ /* 0x000fe4000f8e00ff */
[----:B------:R-:W-:-:S04]  /*3420*/  IMAD.U32 R7, RZ, RZ, UR39 ;  /* 0x00000027ff077e24 */ /* 0x000fc8000f8e00ff */
[----:B------:R-:W2:Y:S01]  /*3430*/  LDC.64 R2, c[0x4][R2] ;  /* 0x0100000002027b82 */ /* 0x000ea20000000a00 */
[----:B0-----:R-:W-:Y:S01]  /*3440*/  SHF.R.U64 R0, R4, R17, R5 ;  /* 0x0000001104007219 */ /* 0x001fe20000001205 */
[----:B-1----:R-:W-:Y:S02]  /*3450*/  IMAD.U32 R4, RZ, RZ, UR4 ;  /* 0x00000004ff047e24 */ /* 0x002fe4000f8e00ff */
[----:B------:R-:W-:Y:S01]  /*3460*/  IMAD.U32 R5, RZ, RZ, UR5 ;  /* 0x00000005ff057e24 */ /* 0x000fe2000f8e00ff */
[----:B------:R-:W-:-:S05]  /*3470*/  LOP3.LUT R0, R0, 0x1, RZ, 0xc0, !PT ;  /* 0x0000000100007812 */ /* 0x000fca00078ec0ff */
[----:B--2---:R0:W-:Y:S02]  /*3480*/  STL [R1], R0 ;  /* 0x0000000001007387 */ /* 0x0041e40000100800 */
[----:B------:R-:W-:-:S07]  /*3490*/  LEPC R20, `(.L_x_71) ;  /* 0x000000001014794e */ /* 0x000fce0000000000 */
[----:B0-----:R-:W-:Y:S05]  /*34a0*/  CALL.ABS.NOINC R2 ;  /* 0x0000000002007343 */ /* 0x001fea0003c00000 */
.L_x_71:
[----:B------:R-:W-:Y:S01]  /*34b0*/  ISETP.NE.AND P6, PT, R18, RZ, PT ;  /* 0x000000ff1200720c */ /* 0x000fe20003fc5270 */
[----:B------:R-:W-:-:S12]  /*34c0*/  VIADD R17, R17, 0xfffffff0 ;  /* 0xfffffff011117836 */ /* 0x000fd80000000000 */
[----:B------:R-:W-:Y:S05]  /*34d0*/  @P6 BRA `(.L_x_72) ;  /* 0xfffffff000a86947 */ /* 0x000fea000383ffff */
[----:B------:R-:W-:Y:S05]  /*34e0*/  BSYNC.RECONVERGENT B6 ;  /* 0x0000000000067941 */ /* 0x000fea0003800200 */
.L_x_55:
[----:B------:R-:W-:Y:S01]  /*34f0*/  BSSY.RECONVERGENT B6, `(.L_x_73) ;  /* 0x00000d5000067945 */ /* 0x000fe20003800200 */
[----:B------:R-:W-:-:S07]  /*3500*/  IMAD.MOV.U32 R16, RZ, RZ, 0x3f ;  /* 0x0000003fff107424 */ /* 0x000fce00078e00ff */
.L_x_90:
[----:B------:R-:W0:Y:S01]  /*3510*/  LDC.64 R2, c[0x0][0x398] ;  /* 0x0000e600ff027b82 */ /* 0x000e220000000a00 */
[----:B------:R-:W1:Y:S01]  /*3520*/  LDCU.64 UR4, c[0x4][0x48] ;  /* 0x01000900ff0477ac */ /* 0x000e620008000a00 */
[----:B------:R-:W-:Y:S02]  /*3530*/  IMAD.U32 R6, RZ, RZ, UR38 ;  /* 0x00000026ff067e24 */ /* 0x000fe4000f8e00ff */
[----:B------:R-:W-:Y:S02]  /*3540*/  IMAD.U32 R7, RZ, RZ, UR39 ;  /* 0x00000027ff077e24 */ /* 0x000fe4000f8e00ff */
[----:B-1----:R-:W-:Y:S01]  /*3550*/  IMAD.U32 R4, RZ, RZ, UR4 ;  /* 0x00000004ff047e24 */ /* 0x002fe2000f8e00ff */
[----:B------:R-:W-:Y:S02]  /*3560*/  MOV R5, UR5 ;  /* 0x0000000500057c02 */ /* 0x000fe40008000f00 */
[----:B0-----:R-:W-:Y:S02]  /*3570*/  SHF.R.U64 R0, R2, R16, R3 ;  /* 0x0000001002007219 */ /* 0x001fe40000001203 */
[----:B------:R-:W-:-:S02]  /*3580*/  MOV R2, 0x0 ;  /* 0x0000000000027802 */ /* 0x000fc40000000f00 */
[----:B------:R-:W-:Y:S02]  /*3590*/  LOP3.LUT R0, R0, 0x1, RZ, 0xc0, !PT ;  /* 0x0000000100007812 */ /* 0x000fe400078ec0ff */
[----:B------:R0:W1:Y:S03]  /*35a0*/  LDC.64 R8, c[0x4][R2] ;  /* 0x0100000002087b82 */ /* 0x0000660000000a00 */
[----:B------:R0:W-:Y:S02]  /*35b0*/  STL [R1], R0 ;  /* 0x0000000001007387 */ /* 0x0001e40000100800 */
[----:B------:R-:W-:-:S07]  /*35c0*/  LEPC R20, `(.L_x_74) ;  /* 0x000000001014794e */ /* 0x000fce0000000000 */
[----:B01----:R-:W-:Y:S05]  /*35d0*/  CALL.ABS.NOINC R8 ;  /* 0x0000000008007343 */ /* 0x003fea0003c00000 */
.L_x_74:
        /* <DEDUP_REMOVED lines=13> */
.L_x_75:
[----:B------:R-:W0:Y:S01]  /*36b0*/  LDC.64 R4, c[0x0][0x398] ;  /* 0x0000e600ff047b82 */ /* 0x000e220000000a00 */
[----:B------:R-:W-:Y:S01]  /*36c0*/  IADD3 R0, PT, PT, R16, -0x2, RZ ;  /* 0xfffffffe10007810 */ /* 0x000fe20007ffe0ff */
        /* <DEDUP_REMOVED lines=11> */
.L_x_76:
        /* <DEDUP_REMOVED lines=13> */
.L_x_77:
        /* <DEDUP_REMOVED lines=13> */
.L_x_78:
        /* <DEDUP_REMOVED lines=13> */
.L_x_79:
        /* <DEDUP_REMOVED lines=13> */
.L_x_80:
        /* <DEDUP_REMOVED lines=13> */
.L_x_81:
        /* <DEDUP_REMOVED lines=13> */
.L_x_82:
        /* <DEDUP_REMOVED lines=13> */
.L_x_83:
        /* <DEDUP_REMOVED lines=13> */
.L_x_84:
        /* <DEDUP_REMOVED lines=13> */
.L_x_85:
        /* <DEDUP_REMOVED lines=13> */
.L_x_86:
        /* <DEDUP_REMOVED lines=13> */
.L_x_87:
        /* <DEDUP_REMOVED lines=13> */
.L_x_88:
        /* <DEDUP_REMOVED lines=13> */
.L_x_89:
[----:B------:R-:W-:Y:S01]  /*4210*/  ISETP.NE.AND P0, PT, R17, RZ, PT ;  /* 0x000000ff1100720c */ /* 0x000fe20003f05270 */
[----:B------:R-:W-:-:S12]  /*4220*/  VIADD R16, R16, 0xfffffff0 ;  /* 0xfffffff010107836 */ /* 0x000fd80000000000 */
[----:B------:R-:W-:Y:S05]  /*4230*/  @P0 BRA `(.L_x_90) ;  /* 0xfffffff000b40947 */ /* 0x000fea000383ffff */
[----:B------:R-:W-:Y:S05]  /*4240*/  BSYNC.RECONVERGENT B6 ;  /* 0x0000000000067941 */ /* 0x000fea0003800200 */
.L_x_73:
[----:B------:R-:W0:Y:S01]  /*4250*/  LDC.64 R2, c[0x4][R2] ;  /* 0x0100000002027b82 */ /* 0x000e220000000a00 */
[----:B------:R-:W1:Y:S01]  /*4260*/  LDCU.64 UR4, c[0x4][0x50] ;  /* 0x01000a00ff0477ac */ /* 0x000e620008000a00 */
[----:B------:R-:W-:Y:S01]  /*4270*/  CS2R R6, SRZ ;  /* 0x0000000000067805 */ /* 0x000fe2000001ff00 */
[----:B-1----:R-:W-:Y:S01]  /*4280*/  IMAD.U32 R4, RZ, RZ, UR4 ;  /* 0x00000004ff047e24 */ /* 0x002fe2000f8e00ff */
[----:B------:R-:W-:-:S07]  /*4290*/  MOV R5, UR5 ;  /* 0x0000000500057c02 */ /* 0x000fce0008000f00 */
[----:B------:R-:W-:-:S07]  /*42a0*/  LEPC R20, `(.L_x_1) ;  /* 0x000000001014794e */ /* 0x000fce0000000000 */
[----:B0-----:R-:W-:Y:S05]  /*42b0*/  CALL.ABS.NOINC R2 ;  /* 0x0000000002007343 */ /* 0x001fea0003c00000 */
.L_x_1:
[----:B------:R-:W-:Y:S05]  /*42c0*/  BSYNC.RECONVERGENT B7 ;  /* 0x0000000000077941 */ /* 0x000fea0003800200 */
.L_x_0:
[----:B------:R-:W0:Y:S01]  /*42d0*/  LDC.64 R2, c[0x0][0x380] ;  /* 0x0000e000ff027b82 */ /* 0x000e220000000a00 */
[----:B------:R-:W-:Y:S01]  /*42e0*/  IMAD.MOV.U32 R4, RZ, RZ, 0x3198c20f ;  /* 0x3198c20fff047424 */ /* 0x000fe200078e00ff */
[----:B------:R-:W-:Y:S01]  /*42f0*/  ISETP.NE.AND P0, PT, R34, RZ, PT ;  /* 0x000000ff2200720c */ /* 0x000fe20003f05270 */
[----:B------:R-:W-:Y:S01]  /*4300*/  IMAD.MOV.U32 R5, RZ, RZ, 0x5efdb30c ;  /* 0x5efdb30cff057424 */ /* 0x000fe200078e00ff */
[----:B------:R-:W-:Y:S01]  /*4310*/  BSSY.RECONVERGENT B0, `(.L_x_91) ;  /* 0x00000e2000007945 */ /* 0x000fe20003800200 */
[----:B------:R-:W-:Y:S02]  /*4320*/  IMAD.MOV.U32 R6, RZ, RZ, 0x423bb012 ;  /* 0x423bb012ff067424 */ /* 0x000fe400078e00ff */
[----:B------:R-:W-:Y:S02]  /*4330*/  IMAD.MOV.U32 R7, RZ, RZ, -0x75bd8fc ;  /* 0xf8a42704ff077424 */ /* 0x000fe400078e00ff */
[----:B------:R-:W-:Y:S02]  /*4340*/  IMAD.MOV.U32 R8, RZ, RZ, -0x23270784 ;  /* 0xdcd8f87cff087424 */ /* 0x000fe400078e00ff */
[----:B------:R-:W-:-:S02]  /*4350*/  IMAD.MOV.U32 R9, RZ, RZ, 0x57fa2510 ;  /* 0x57fa2510ff097424 */ /* 0x000fc400078e00ff */
[----:B0-----:R-:W-:-:S05]  /*4360*/  IMAD.WIDE R2, R34, 0x30, R2 ;  /* 0x0000003022027825 */ /* 0x001fca00078e0202 */
[----:B------:R0:W-:Y:S04]  /*4370*/  STG.E.64 desc[UR36][R2.64], R4 ;  /* 0x0000000402007986 */ /* 0x0001e8000c101b24 */
[----:B------:R0:W-:Y:S04]  /*4380*/  STG.E.64 desc[UR36][R2.64+0x8], R6 ;  /* 0x0000080602007986 */ /* 0x0001e8000c101b24 */
[----:B------:R0:W-:Y:S01]  /*4390*/  STG.E.64 desc[UR36][R2.64+0x10], R8 ;  /* 0x0000100802007986 */ /* 0x0001e2000c101b24 */
[----:B------:R-:W-:Y:S05]  /*43a0*/  @!P0 BRA `(.L_x_92) ;  /* 0x0000000c00608947 */ /* 0x000fea0003800000 */
[----:B------:R-:W-:Y:S01]  /*43b0*/  HFMA2 R12, -RZ, RZ, 0, 0 ;  /* 0x00000000ff0c7431 */ /* 0x000fe200000001ff */
[--C-:B------:R-:W-:Y:S01]  /*43c0*/  SHF.R.S32.HI R0, RZ, 0x1f, R34.reuse ;  /* 0x0000001fff007819 */ /* 0x100fe20000011422 */
[----:B------:R-:W-:-:S07]  /*43d0*/  IMAD.MOV.U32 R13, RZ, RZ, R34 ;  /* 0x000000ffff0d7224 */ /* 0x000fce00078e0022 */
.L_x_100:
[----:B0-----:R-:W-:Y:S01]  /*43e0*/  LOP3.LUT R2, R13, 0x3, RZ, 0xc0, !PT ;  /* 0x000000030d027812 */ /* 0x001fe200078ec0ff */
[----:B------:R-:W-:Y:S03]  /*43f0*/  BSSY.RECONVERGENT B1, `(.L_x_93) ;  /* 0x00000cd000017945 */ /* 0x000fe60003800200 */
[----:B------:R-:W-:-:S04]  /*4400*/  ISETP.NE.U32.AND P0, PT, R2, RZ, PT ;  /* 0x000000ff0200720c */ /* 0x000fc80003f05070 */
[----:B------:R-:W-:-:S13]  /*4410*/  ISETP.NE.AND.EX P0, PT, RZ, RZ, PT, P0 ;  /* 0x000000ffff00720c */ /* 0x000fda0003f05300 */
[----:B------:R-:W-:Y:S05]  /*4420*/  @!P0 BRA `(.L_x_94) ;  /* 0x0000000c00248947 */ /* 0x000fea0003800000 */
[----:B------:R-:W0:Y:S01]  /*4430*/  LDC.64 R8, c[0x4][0x8] ;  /* 0x01000200ff087b82 */ /* 0x000e220000000a00 */
[----:B------:R-:W-:Y:S02]  /*4440*/  IMAD.MOV.U32 R14, RZ, RZ, RZ ;  /* 0x000000ffff0e7224 */ /* 0x000fe400078e00ff */
[----:B0-----:R-:W-:-:S07]  /*4450*/  IMAD.WIDE.U32 R8, R12, 0xc80, R8 ;  /* 0x00000c800c087825 */ /* 0x001fce00078e0008 */
.L_x_99:
[----:B------:R-:W-:Y:S01]  /*4460*/  BSSY.RECONVERGENT B2, `(.L_x_95) ;  /* 0x00000bd000027945 */ /* 0x000fe20003800200 */
[----:B0-----:R-:W-:Y:S01]  /*4470*/  IMAD.MOV.U32 R15, RZ, RZ, RZ ;  /* 0x000000ffff0f7224 */ /* 0x001fe200078e00ff */
[----:B------:R-:W-:Y:S01]  /*4480*/  CS2R R6, SRZ ;  /* 0x0000000000067805 */ /* 0x000fe2000001ff00 */
[----:B------:R-:W-:Y:S01]  /*4490*/  IMAD.MOV.U32 R16, RZ, RZ, RZ ;  /* 0x000000ffff107224 */ /* 0x000fe200078e00ff */
[----:B------:R-:W-:-:S07]  /*44a0*/  CS2R R4, SRZ ;  /* 0x0000000000047805 */ /* 0x000fce000001ff00 */
.L_x_98:
[----:B------:R-:W0:Y:S02]  /*44b0*/  LDC.64 R2, c[0x0][0x380] ;  /* 0x0000e000ff027b82 */ /* 0x000e240000000a00 */
[----:B0-----:R-:W-:-:S04]  /*44c0*/  IMAD.WIDE R10, R34, 0x30, R2 ;  /* 0x00000030220a7825 */ /* 0x001fc800078e0202 */
[----:B------:R-:W-:-:S05]  /*44d0*/  IMAD.WIDE.U32 R10, R16, 0x4, R10 ;  /* 0x00000004100a7825 */ /* 0x000fca00078e000a */
[----:B------:R0:W5:Y:S01]  /*44e0*/  LDG.E R17, desc[UR36][R10.64+0x4] ;  /* 0x000004240a117981 */ /* 0x000162000c1e1900 */
[----:B------:R-:W-:Y:S01]  /*44f0*/  BSSY.RECONVERGENT B3, `(.L_x_96) ;  /* 0x00000b0000037945 */ /* 0x000fe20003800200 */
[----:B------:R-:W-:-:S07]  /*4500*/  IMAD.MOV.U32 R18, RZ, RZ, RZ ;  /* 0x000000ffff127224 */ /* 0x000fce00078e00ff */
.L_x_97:
[----:B-----5:R-:W-:Y:S01]  /*4510*/  SHF.R.U32.HI R23, RZ, R18, R17 ;  /* 0x00000012ff177219 */ /* 0x020fe20000011611 */
[----:B0-----:R-:W-:-:S03]  /*4520*/  IMAD.SHL.U32 R11, R16, 0x20, RZ ;  /* 0x00000020100b7824 */ /* 0x001fc600078e00ff */
[----:B------:R-:W-:Y:S01]  /*4530*/  LOP3.LUT R19, R23, 0x1, RZ, 0xc0, !PT ;  /* 0x0000000117137812 */ /* 0x000fe200078ec0ff */
[----:B------:R-:W-:-:S03]  /*4540*/  IMAD.IADD R10, R11, 0x1, R18 ;  /* 0x000000010b0a7824 */ /* 0x000fc600078e0212 */
[----:B------:R-:W-:Y:S01]  /*4550*/  ISETP.NE.U32.AND P0, PT, R19, 0x1, PT ;  /* 0x000000011300780c */ /* 0x000fe20003f05070 */
[----:B------:R-:W-:-:S04]  /*4560*/  IMAD R11, R10, 0x5, RZ ;  /* 0x000000050a0b7824 */ /* 0x000fc800078e02ff */
[----:B------:R-:W-:-:S08]  /*4570*/  IMAD.WIDE.U32 R10, R11, 0x4, R8 ;  /* 0x000000040b0a7825 */ /* 0x000fd000078e0008 */
[----:B------:R-:W2:Y:S04]  /*4580*/  @!P0 LDG.E R20, desc[UR36][R10.64] ;  /* 0x000000240a148981 */ /* 0x000ea8000c1e1900 */
[----:B------:R-:W3:Y:S01]  /*4590*/  @!P0 LDG.E R22, desc[UR36][R10.64+0x8] ;  /* 0x000008240a168981 */ /* 0x000ee2000c1e1900 */
[----:B------:R-:W-:-:S03]  /*45a0*/  R2P PR, R23, 0x7e ;  /* 0x0000007e17007804 */ /* 0x000fc60000000000 */
[----:B------:R-:W4:Y:S04]  /*45b0*/  @!P0 LDG.E R19, desc[UR36][R10.64+0x4] ;  /* 0x000004240a138981 */ /* 0x000f28000c1e1900 */
[----:B------:R-:W4:Y:S06]  /*45c0*/  @!P0 LDG.E R21, desc[UR36][R10.64+0xc] ;  /* 0x00000c240a158981 */ /* 0x000f2c000c1e1900 */
[----:B------:R-:W4:Y:S04]  /*45d0*/  @P2 LDG.E R24, desc[UR36][R10.64+0x38] ;  /* 0x000038240a182981 */ /* 0x000f28000c1e1900 */
[----:B------:R-:W4:Y:S01]  /*45e0*/  @P3 LDG.E R26, desc[UR36][R10.64+0x4c] ;  /* 0x00004c240a1a3981 */ /* 0x000f22000c1e1900 */
[----:B--2---:R-:W-:-:S03]  /*45f0*/  @!P0 LOP3.LUT R15, R15, R20, RZ, 0x3c, !PT ;  /* 0x000000140f0f8212 */ /* 0x004fc600078e3cff */
[----:B------:R-:W2:Y:S01]  /*4600*/  @!P0 LDG.E R20, desc[UR36][R10.64+0x10] ;  /* 0x000010240a148981 */ /* 0x000ea2000c1e1900 */
[----:B---3--:R-:W-:-:S03]  /*4610*/  @!P0 LOP3.LUT R5, R5, R22, RZ, 0x3c, !PT ;  /* 0x0000001605058212 */ /* 0x008fc600078e3cff */
[----:B------:R-:W3:Y:S01]  /*4620*/  @P1 LDG.E R22, desc[UR36][R10.64+0x24] ;  /* 0x000024240a161981 */ /* 0x000ee2000c1e1900 */
[----:B--2---:R-:W-:-:S03]  /*4630*/  @!P0 LOP3.LUT R7, R7, R20, RZ, 0x3c, !PT ;  /* 0x0000001407078212 */ /* 0x004fc600078e3cff */
[----:B------:R-:W2:Y:S01]  /*4640*/  @P1 LDG.E R20, desc[UR36][R10.64+0x14] ;  /* 0x000014240a141981 */ /* 0x000ea2000c1e1900 */
[----:B---3--:R-:W-:-:S03]  /*4650*/  @P1 LOP3.LUT R7, R7, R22, RZ, 0x3c, !PT ;  /* 0x0000001607071212 */ /* 0x008fc600078e3cff */
[----:B------:R-:W3:Y:S01]  /*4660*/  @P4 LDG.E R22, desc[UR36][R10.64+0x60] ;  /* 0x000060240a164981 */ /* 0x000ee2000c1e1900 */
[----:B----4-:R-:W-:Y:S02]  /*4670*/  @P2 LOP3.LUT R7, R7, R24, RZ, 0x3c, !PT ;  /* 0x0000001807072212 */ /* 0x010fe400078e3cff */
[----:B------:R-:W-:Y:S01]  /*4680*/  @!P0 LOP3.LUT R4, R4, R19, RZ, 0x3c, !PT ;  /* 0x0000001304048212 */ /* 0x000fe200078e3cff */
[----:B------:R-:W4:Y:S01]  /*4690*/  @P5 LDG.E R24, desc[UR36][R10.64+0x74] ;  /* 0x000074240a185981 */ /* 0x000f22000c1e1900 */
[----:B------:R-:W-:Y:S02]  /*46a0*/  @P3 LOP3.LUT R7, R7, R26, RZ, 0x3c, !PT ;  /* 0x0000001a07073212 */ /* 0x000fe400078e3cff */
[----:B------:R-:W-:Y:S01]  /*46b0*/  @!P0 LOP3.LUT R6, R6, R21, RZ, 0x3c, !PT ;  /* 0x0000001506068212 */ /* 0x000fe200078e3cff */
[----:B------:R-:W4:Y:S04]  /*46c0*/  @P1 LDG.E R19, desc[UR36][R10.64+0x18] ;  /* 0x000018240a131981 */ /* 0x000f28000c1e1900 */
[----:B------:R-:W4:Y:S04]  /*46d0*/  @P1 LDG.E R21, desc[UR36][R10.64+0x20] ;  /* 0x000020240a151981 */ /* 0x000f28000c1e1900 */
[----:B------:R-:W4:Y:S01]  /*46e0*/  @P6 LDG.E R26, desc[UR36][R10.64+0x88] ;  /* 0x000088240a1a6981 */ /* 0x000f22000c1e1900 */
[----:B--2---:R-:W-:-:S03]  /*46f0*/  @P1 LOP3.LUT R15, R15, R20, RZ, 0x3c, !PT ;  /* 0x000000140f0f1212 */ /* 0x004fc600078e3cff */
[----:B------:R-:W2:Y:S01]  /*4700*/  @P1 LDG.E R20, desc[UR36][R10.64+0x1c] ;  /* 0x00001c240a141981 */ /* 0x000ea2000c1e1900 */
[----:B---3--:R-:W-:-:S03]  /*4710*/  @P4 LOP3.LUT R7, R7, R22, RZ, 0x3c, !PT ;  /* 0x0000001607074212 */ /* 0x008fc600078e3cff */
[----:B------:R-:W3:Y:S01]  /*4720*/  @P2 LDG.E R22, desc[UR36][R10.64+0x28] ;  /* 0x000028240a162981 */ /* 0x000ee2000c1e1900 */
[----:B----4-:R-:W-:-:S03]  /*4730*/  @P1 LOP3.LUT R4, R4, R19, RZ, 0x3c, !PT ;  /* 0x0000001304041212 */ /* 0x010fc600078e3cff */
[----:B------:R-:W4:Y:S01]  /*4740*/  @P2 LDG.E R19, desc[UR36][R10.64+0x2c] ;  /* 0x00002c240a132981 */ /* 0x000f22000c1e1900 */
[----:B------:R-:W-:-:S03]  /*4750*/  @P1 LOP3.LUT R6, R6, R21, RZ, 0x3c, !PT ;  /* 0x0000001506061212 */ /* 0x000fc600078e3cff */
        /* <DEDUP_REMOVED lines=29> */
[----:B------:R-:W-:Y:S02]  /*4930*/  LOP3.LUT P0, RZ, R23, 0x80, RZ, 0xc0, !PT ;  /* 0x0000008017ff7812 */ /* 0x000fe4000780c0ff */
[----:B----4-:R-:W-:Y:S02]  /*4940*/  @P5 LOP3.LUT R4, R4, R19, RZ, 0x3c, !PT ;  /* 0x0000001304045212 */ /* 0x010fe400078e3cff */
        /* <DEDUP_REMOVED lines=15> */
[----:B------:R-:W-:-:S04]  /*4a40*/  @P5 LOP3.LUT R7, R7, R24, RZ, 0x3c, !PT ;  /* 0x0000001807075212 */ /* 0x000fc800078e3cff */
[----:B------:R-:W-:Y:S02]  /*4a50*/  @P6 LOP3.LUT R7, R7, R26, RZ, 0x3c, !PT ;  /* 0x0000001a07076212 */ /* 0x000fe400078e3cff */
[----:B----4-:R-:W-:Y:S02]  /*4a60*/  @P0 LOP3.LUT R4, R4, R19, RZ, 0x3c, !PT ;  /* 0x0000001304040212 */ /* 0x010fe400078e3cff */
[----:B------:R-:W-:Y:S02]  /*4a70*/  @P0 LOP3.LUT R6, R6, R21, RZ, 0x3c, !PT ;  /* 0x0000001506060212 */ /* 0x000fe400078e3cff */
[----:B--2---:R-:W-:Y:S02]  /*4a80*/  @P0 LOP3.LUT R5, R5, R20, RZ, 0x3c, !PT ;  /* 0x0000001405050212 */ /* 0x004fe400078e3cff */
[----:B---3--:R-:W-:Y:S02]  /*4a90*/  @P0 LOP3.LUT R7, R7, R22, RZ, 0x3c, !PT ;  /* 0x0000001607070212 */ /* 0x008fe400078e3cff */
[----:B------:R-:W-:-:S13]  /*4aa0*/  R2P PR, R23.B1, 0x7f ;  /* 0x0000007f17007804 */ /* 0x000fda0000001000 */
[----:B------:R-:W2:Y:S04]  /*4ab0*/  @P0 LDG.E R20, desc[UR36][R10.64+0xa0] ;  /* 0x0000a0240a140981 */ /* 0x000ea8000c1e1900 */
[----:B------:R-:W3:Y:S04]  /*4ac0*/  @P0 LDG.E R19, desc[UR36][R10.64+0xa4] ;  /* 0x0000a4240a130981 */ /* 0x000ee8000c1e1900 */
        /* <DEDUP_REMOVED lines=17> */
[----:B------:R-:W-:-:S03]  /*4be0*/  @P0 LOP3.LUT R6, R6, R21, RZ, 0x3c, !PT ;  /* 0x0000001506060212 */ /* 0x000fc600078e3cff */
[----:B------:R-:W2:Y:S01]  /*4bf0*/  @P1 LDG.E R21, desc[UR36][R10.64+0xc0] ;  /* 0x0000c0240a151981 */ /* 0x000ea2000c1e1900 */
[----:B---3--:R-:W-:Y:S02]  /*4c00*/  @P2 LOP3.LUT R4, R4, R19, RZ, 0x3c, !PT ;  /* 0x0000001304042212 */ /* 0x008fe400078e3cff */
[----:B----4-:R-:W-:Y:S01]  /*4c10*/  @P2 LOP3.LUT R15, R15, R22, RZ, 0x3c, !PT ;  /* 0x000000160f0f2212 */ /* 0x010fe200078e3cff */
[----:B------:R-:W3:Y:S04]  /*4c20*/  @P2 LDG.E R19, desc[UR36][R10.64+0xd4] ;  /* 0x0000d4240a132981 */ /* 0x000ee8000c1e1900 */
[----:B------:R-:W4:Y:S01]  /*4c30*/  @P3 LDG.E R22, desc[UR36][R10.64+0xdc] ;  /* 0x0000dc240a163981 */ /* 0x000f22000c1e1900 */
[----:B--2---:R-:W-:-:S03]  /*4c40*/  @P1 LOP3.LUT R7, R7, R20, RZ, 0x3c, !PT ;  /* 0x0000001407071212 */ /* 0x004fc600078e3cff */
[----:B------:R-:W2:Y:S01]  /*4c50*/  @P2 LDG.E R20, desc[UR36][R10.64+0xd8] ;  /* 0x0000d8240a142981 */ /* 0x000ea2000c1e1900 */
[----:B------:R-:W-:Y:S02]  /*4c60*/  @P1 LOP3.LUT R6, R6, R21, RZ, 0x3c, !PT ;  /* 0x0000001506061212 */ /* 0x000fe400078e3cff */
[----:B------:R-:W-:Y:S01]  /*4c70*/  @P2 LOP3.LUT R5, R5, R24, RZ, 0x3c, !PT ;  /* 0x0000001805052212 */ /* 0x000fe200078e3cff */
[----:B------:R-:W2:Y:S01]  /*4c80*/  @P3 LDG.E R21, desc[UR36][R10.64+0xe0] ;  /* 0x0000e0240a153981 */ /* 0x000ea2000c1e1900 */
[----:B---3--:R-:W-:-:S03]  /*4c90*/  @P2 LOP3.LUT R6, R6, R19, RZ, 0x3c, !PT ;  /* 0x0000001306062212 */ /* 0x008fc600078e3cff */
[----:B------:R-:W3:Y:S01]  /*4ca0*/  @P3 LDG.E R19, desc[UR36][R10.64+0xe8] ;  /* 0x0000e8240a133981 */ /* 0x000ee2000c1e1900 */
[----:B----4-:R-:W-:-:S03]  /*4cb0*/  @P3 LOP3.LUT R15, R15, R22, RZ, 0x3c, !PT ;  /* 0x000000160f0f3212 */ /* 0x010fc600078e3cff */
        /* <DEDUP_REMOVED lines=17> */
[----:B------:R-:W3:Y:S01]  /*4dd0*/  @P5 LDG.E R22, desc[UR36][R10.64+0x10c] ;  /* 0x00010c240a165981 */ /* 0x000ee2000c1e1900 */
[----:B--2---:R-:W-:-:S03]  /*4de0*/  @P4 LOP3.LUT R5, R5, R20, RZ, 0x3c, !PT ;  /* 0x0000001405054212 */ /* 0x004fc600078e3cff */
[----:B------:R-:W2:Y:S01]  /*4df0*/  @P5 LDG.E R20, desc[UR36][R10.64+0x104] ;  /* 0x000104240a145981 */ /* 0x000ea2000c1e1900 */
[----:B----4-:R-:W-:-:S03]  /*4e00*/  @P5 LOP3.LUT R4, R4, R19, RZ, 0x3c, !PT ;  /* 0x0000001304045212 */ /* 0x010fc600078e3cff */
[----:B------:R-:W4:Y:S01]  /*4e10*/  @P6 LDG.E R19, desc[UR36][R10.64+0x11c] ;  /* 0x00011c240a136981 */ /* 0x000f22000c1e1900 */
[----:B---3--:R-:W-:-:S03]  /*4e20*/  @P5 LOP3.LUT R5, R5, R22, RZ, 0x3c, !PT ;  /* 0x0000001605055212 */ /* 0x008fc600078e3cff */
[----:B------:R-:W3:Y:S01]  /*4e30*/  @P6 LDG.E R22, desc[UR36][R10.64+0x118] ;  /* 0x000118240a166981 */ /* 0x000ee2000c1e1900 */
[----:B--2---:R-:W-:-:S03]  /*4e40*/  @P5 LOP3.LUT R15, R15, R20, RZ, 0x3c, !PT ;  /* 0x000000140f0f5212 */ /* 0x004fc600078e3cff */
[----:B------:R-:W2:Y:S01]  /*4e50*/  @P5 LDG.E R20, desc[UR36][R10.64+0x114] ;  /* 0x000114240a145981 */ /* 0x000ea2000c1e1900 */
[----:B------:R-:W-:Y:S02]  /*4e60*/  LOP3.LUT P0, RZ, R23, 0x8000, RZ, 0xc0, !PT ;  /* 0x0000800017ff7812 */ /* 0x000fe4000780c0ff */
[----:B------:R-:W-:Y:S02]  /*4e70*/  @P4 LOP3.LUT R6, R6, R21, RZ, 0x3c, !PT ;  /* 0x0000001506064212 */ /* 0x000fe400078e3cff */
[----:B------:R-:W2:Y:S01]  /*4e80*/  @P5 LDG.E R21, desc[UR36][R10.64+0x110] ;  /* 0x000110240a155981 */ /* 0x000ea2000c1e1900 */
[----:B----4-:R-:W-:-:S03]  /*4e90*/  @P6 LOP3.LUT R4, R4, R19, RZ, 0x3c, !PT ;  /* 0x0000001304046212 */ /* 0x010fc600078e3cff */
[----:B------:R-:W4:Y:S01]  /*4ea0*/  @P6 LDG.E R19, desc[UR36][R10.64+0x124] ;  /* 0x000124240a136981 */ /* 0x000f22000c1e1900 */
[----:B---3--:R-:W-:-:S04]  /*4eb0*/  @P6 LOP3.LUT R15, R15, R22, RZ, 0x3c, !PT ;  /* 0x000000160f0f6212 */ /* 0x008fc800078e3cff */
[----:B------:R-:W3:Y:S01]  /*4ec0*/  @P0 LDG.E R22, desc[UR36][R10.64+0x12c] ;  /* 0x00012c240a160981 */ /* 0x000ee2000c1e1900 */
[----:B--2---:R-:W-:-:S03]  /*4ed0*/  @P5 LOP3.LUT R7, R7, R20, RZ, 0x3c, !PT ;  /* 0x0000001407075212 */ /* 0x004fc600078e3cff */
[----:B------:R-:W2:Y:S01]  /*4ee0*/  @P6 LDG.E R20, desc[UR36][R10.64+0x128] ;  /* 0x000128240a146981 */ /* 0x000ea2000c1e1900 */
[----:B------:R-:W-:-:S03]  /*4ef0*/  @P5 LOP3.LUT R6, R6, R21, RZ, 0x3c, !PT ;  /* 0x0000001506065212 */ /* 0x000fc600078e3cff */
[----:B------:R-:W2:Y:S01]  /*4f00*/  @P0 LDG.E R21, desc[UR36][R10.64+0x130] ;  /* 0x000130240a150981 */ /* 0x000ea2000c1e1900 */
[----:B----4-:R-:W-:-:S03]  /*4f10*/  @P6 LOP3.LUT R6, R6, R19, RZ, 0x3c, !PT ;  /* 0x0000001306066212 */ /* 0x010fc600078e3cff */
[----:B------:R-:W4:Y:S01]  /*4f20*/  @P0 LDG.E R19, desc[UR36][R10.64+0x138] ;  /* 0x000138240a130981 */ /* 0x000f22000c1e1900 */
[----:B---3--:R-:W-:-:S03]  /*4f30*/  @P0 LOP3.LUT R15, R15, R22, RZ, 0x3c, !PT ;  /* 0x000000160f0f0212 */ /* 0x008fc600078e3cff */
[----:B------:R-:W3:Y:S01]  /*4f40*/  @P0 LDG.E R22, desc[UR36][R10.64+0x13c] ;  /* 0x00013c240a160981 */ /* 0x000ee2000c1e1900 */
[----:B------:R-:W-:Y:S01]  /*4f50*/  VIADD R18, R18, 0x10 ;  /* 0x0000001012127836 */ /* 0x000fe20000000000 */
[----:B--2---:R-:W-:Y:S02]  /*4f60*/  @P6 LOP3.LUT R7, R7, R20, RZ, 0x3c, !PT ;  /* 0x0000001407076212 */ /* 0x004fe400078e3cff */
[----:B------:R-:W2:Y:S02]  /*4f70*/  @P0 LDG.E R20, desc[UR36][R10.64+0x134] ;  /* 0x000134240a140981 */ /* 0x000ea4000c1e1900 */
[----:B------:R-:W-:Y:S02]  /*4f80*/  ISETP.NE.AND P1, PT, R18, 0x20, PT ;  /* 0x000000201200780c */ /* 0x000fe40003f25270 */
[----:B------:R-:W-:Y:S02]  /*4f90*/  @P6 LOP3.LUT R5, R5, R24, RZ, 0x3c, !PT ;  /* 0x0000001805056212 */ /* 0x000fe400078e3cff */
[----:B------:R-:W-:-:S02]  /*4fa0*/  @P0 LOP3.LUT R4, R4, R21, RZ, 0x3c, !PT ;  /* 0x0000001504040212 */ /* 0x000fc400078e3cff */
[----:B----4-:R-:W-:Y:S02]  /*4fb0*/  @P0 LOP3.LUT R6, R6, R19, RZ, 0x3c, !PT ;  /* 0x0000001306060212 */ /* 0x010fe400078e3cff */
[----:B---3--:R-:W-:Y:S02]  /*4fc0*/  @P0 LOP3.LUT R7, R7, R22, RZ, 0x3c, !PT ;  /* 0x0000001607070212 */ /* 0x008fe400078e3cff */
[----:B--2---:R-:W-:-:S03]  /*4fd0*/  @P0 LOP3.LUT R5, R5, R20, RZ, 0x3c, !PT ;  /* 0x0000001405050212 */ /* 0x004fc600078e3cff */
[----:B------:R-:W-:Y:S05]  /*4fe0*/  @P1 BRA `(.L_x_97) ;  /* 0xfffffff400481947 */ /* 0x000fea000383ffff */
[----:B------:R-:W-:Y:S05]  /*4ff0*/  BSYNC.RECONVERGENT B3 ;  /* 0x0000000000037941 */ /* 0x000fea0003800200 */
.L_x_96:
[----:B------:R-:W-:-:S04]  /*5000*/  IADD3 R16, PT, PT, R16, 0x1, RZ ;  /* 0x0000000110107810 */ /* 0x000fc80007ffe0ff */
[----:B------:R-:W-:-:S13]  /*5010*/  ISETP.NE.AND P0, PT, R16, 0x5, PT ;  /* 0x000000051000780c */ /* 0x000fda0003f05270 */
[----:B------:R-:W-:Y:S05]  /*5020*/  @P0 BRA `(.L_x_98) ;  /* 0xfffffff400200947 */ /* 0x000fea000383ffff */
[----:B------:R-:W-:Y:S05]  /*5030*/  BSYNC.RECONVERGENT B2 ;  /* 0x0000000000027941 */ /* 0x000fea0003800200 */
.L_x_95:
[----:B------:R-:W-:Y:S01]  /*5040*/  IMAD.WIDE R2, R34, 0x30, R2 ;  /* 0x0000003022027825 */ /* 0x000fe200078e0202 */
[----:B------:R-:W-:-:S03]  /*5050*/  LOP3.LUT R11, R13, 0x3, RZ, 0xc0, !PT ;  /* 0x000000030d0b7812 */ /* 0x000fc600078ec0ff */
[----:B------:R-:W-:Y:S01]  /*5060*/  VIADD R14, R14, 0x1 ;  /* 0x000000010e0e7836 */ /* 0x000fe20000000000 */
[----:B------:R0:W-:Y:S04]  /*5070*/  STG.E.64 desc[UR36][R2.64+0x8], R4 ;  /* 0x0000080402007986 */ /* 0x0001e8000c101b24 */
[----:B------:R0:W-:Y:S01]  /*5080*/  STG.E.64 desc[UR36][R2.64+0x10], R6 ;  /* 0x0000100602007986 */ /* 0x0001e2000c101b24 */
[----:B------:R-:W-:-:S03]  /*5090*/  ISETP.GE.U32.AND P0, PT, R14, R11, PT ;  /* 0x0000000b0e00720c */ /* 0x000fc60003f06070 */
[----:B------:R0:W-:Y:S10]  /*50a0*/  STG.E desc[UR36][R2.64+0x4], R15 ;  /* 0x0000040f02007986 */ /* 0x0001f4000c101924 */
[----:B------:R-:W-:Y:S05]  /*50b0*/  @!P0 BRA `(.L_x_99) ;  /* 0xfffffff000e88947 */ /* 0x000fea000383ffff */
.L_x_94:
[----:B------:R-:W-:Y:S05]  /*50c0*/  BSYNC.RECONVERGENT B1 ;  /* 0x0000000000017941 */ /* 0x000fea0003800200 */
.L_x_93:
[C---:B------:R-:W-:Y:S01]  /*50d0*/  ISETP.GT.U32.AND P0, PT, R13.reuse, 0x3, PT ;  /* 0x000000030d00780c */ /* 0x040fe20003f04070 */
[----:B------:R-:W-:Y:S01]  /*50e0*/  VIADD R12, R12, 0x1 ;  /* 0x000000010c0c7836 */ /* 0x000fe20000000000 */
[--C-:B------:R-:W-:Y:S02]  /*50f0*/  SHF.R.U64 R13, R13, 0x2, R0.reuse ;  /* 0x000000020d0d7819 */ /* 0x100fe40000001200 */
[----:B------:R-:W-:Y:S02]  /*5100*/  ISETP.GT.U32.AND.EX P0, PT, R0, RZ, PT, P0 ;  /* 0x000000ff0000720c */ /* 0x000fe40003f04100 */
[----:B------:R-:W-:-:S11]  /*5110*/  SHF.R.U32.HI R0, RZ, 0x2, R0 ;  /* 0x00000002ff007819 */ /* 0x000fd60000011600 */
[----:B------:R-:W-:Y:S05]  /*5120*/  @P0 BRA `(.L_x_100) ;  /* 0xfffffff000ac0947 */ /* 0x000fea000383ffff */
.L_x_92:
[----:B------:R-:W-:Y:S05]  /*5130*/  BSYNC.RECONVERGENT B0 ;  /* 0x0000000000007941 */ /* 0x000fea0003800200 */
.L_x_91:
[----:B------:R-:W1:Y:S01]  /*5140*/  LDC.64 R16, c[0x0][0x380] ;  /* 0x0000e000ff107b82 */ /* 0x000e620000000a00 */
[----:B------:R-:W2:Y:S01]  /*5150*/  LDCU.64 UR4, c[0x0][0x398] ;  /* 0x00007300ff0477ac */ /* 0x000ea20008000a00 */
[----:B------:R-:W-:Y:S01]  /*5160*/  BSSY B8, `(.L_x_101) ;  /* 0x0000478000087945 */ /* 0x000fe20003800000 */
[----:B------:R-:W-:Y:S01]  /*5170*/  CS2R R18, SRZ ;  /* 0x0000000000127805 */ /* 0x000fe2000001ff00 */
[----:B------:R-:W3:Y:S01]  /*5180*/  LDCU.64 UR6, c[0x0][0x390] ;  /* 0x00007200ff0677ac */ /* 0x000ee20008000a00 */
[----:B------:R-:W4:Y:S01]  /*5190*/  LDCU UR8, c[0x0][0x388] ;  /* 0x00007100ff0877ac */ /* 0x000f220008000800 */
[----:B--2---:R-:W-:Y:S02]  /*51a0*/  IMAD.U32 R28, RZ, RZ, UR4 ;  /* 0x00000004ff1c7e24 */ /* 0x004fe4000f8e00ff */
[----:B------:R-:W-:Y:S02]  /*51b0*/  IMAD.U32 R27, RZ, RZ, UR5 ;  /* 0x00000005ff1b7e24 */ /* 0x000fe4000f8e00ff */
[----:B---3--:R-:W-:-:S02]  /*51c0*/  IMAD.U32 R26, RZ, RZ, UR6 ;  /* 0x00000006ff1a7e24 */ /* 0x008fc4000f8e00ff */
[----:B-1----:R-:W-:-:S04]  /*51d0*/  IMAD.WIDE R16, R34, 0x30, R16 ;  /* 0x0000003022107825 */ /* 0x002fc800078e0210 */
[----:B------:R-:W-:Y:S01]  /*51e0*/  IMAD.U32 R25, RZ, RZ, UR7 ;  /* 0x00000007ff197e24 */ /* 0x000fe2000f8e00ff */
[----:B------:R1:W-:Y:S01]  /*51f0*/  STG.E.64 desc[UR36][R16.64+0x18], RZ ;  /* 0x000018ff10007986 */ /* 0x0003e2000c101b24 */
[----:B----4-:R-:W-:-:S03]  /*5200*/  IMAD.U32 R24, RZ, RZ, UR8 ;  /* 0x00000008ff187e24 */ /* 0x010fc6000f8e00ff */
[----:B------:R1:W-:Y:S04]  /*5210*/  STG.E desc[UR36][R16.64+0x20], RZ ;  /* 0x000020ff10007986 */ /* 0x0003e8000c101924 */
[----:B------:R1:W-:Y:S02]  /*5220*/  STG.E.64 desc[UR36][R16.64+0x28], RZ ;  /* 0x000028ff10007986 */ /* 0x0003e4000c101b24 */
.L_x_199:
[----:B0-----:R-:W2:Y:S04]  /*5230*/  LDG.E.64 R8, desc[UR36][R16.64] ;  /* 0x0000002410087981 */ /* 0x001ea8000c1e1b00 */
[----:B------:R-:W3:Y:S04]  /*5240*/  LDG.E.64 R2, desc[UR36][R16.64+0x10] ;  /* 0x0000102410027981 */ /* 0x000ee8000c1e1b00 */
[----:B------:R-:W4:Y:S01]  /*5250*/  LDG.E.64 R6, desc[UR36][R16.64+0x8] ;  /* 0x0000082410067981 */ /* 0x000f22000c1e1b00 */
[----:B------:R-:W-:Y:S01]  /*5260*/  IADD3 R28, P0, PT, R28, 0x1, RZ ;  /* 0x000000011c1c7810 */ /* 0x000fe20007f1e0ff */
[----:B------:R-:W-:Y:S05]  /*5270*/  YIELD ;  /* 0x0000000000007946 */ /* 0x000fea0003800000 */
[----:B------:R-:W-:Y:S01]  /*5280*/  IMAD.X R27, RZ, RZ, R27, P0 ;  /* 0x000000ffff1b7224 */ /* 0x000fe200000e061b */
[----:B------:R-:W-:Y:S01]  /*5290*/  ISETP.NE.U32.AND P2, PT, R28, RZ, PT ;  /* 0x000000ff1c00720c */ /* 0x000fe20003f45070 */
[----:B------:R-:W-:Y:S01]  /*52a0*/  BSSY.RECONVERGENT B7, `(.L_x_102) ;  /* 0x0000412000077945 */ /* 0x000fe20003800200 */
[----:B------:R-:W-:-:S02]  /*52b0*/  IADD3 R18, P0, PT, R18, 0x1, RZ ;  /* 0x0000000112127810 */ /* 0x000fc40007f1e0ff */
[----:B------:R-:W-:Y:S02]  /*52c0*/  ISETP.NE.AND.EX P2, PT, R27, RZ, PT, P2 ;  /* 0x000000ff1b00720c */ /* 0x000fe40003f45320 */
[----:B------:R-:W-:Y:S02]  /*52d0*/  IADD3.X R19, PT, PT, RZ, R19, RZ, P0, !PT ;  /* 0x00000013ff137210 */ /* 0x000fe400007fe4ff */
[----:B------:R-:W-:Y:S02]  /*52e0*/  PLOP3.LUT P0, PT, PT, PT, PT, 0x80, 0x8 ;  /* 0x000000000008781c */ /* 0x000fe40003f0f070 */
[----:B--2---:R-:W-:-:S04]  /*52f0*/  SHF.R.U32.HI R0, RZ, 0x2, R9 ;  /* 0x00000002ff007819 */ /* 0x004fc80000011609 */
[----:B------:R-:W-:Y:S01]  /*5300*/  LOP3.LUT R0, R0, R9, RZ, 0x3c, !PT ;  /* 0x0000000900007212 */ /* 0x000fe200078e3cff */
[----:B---3--:R0:W-:Y:S01]  /*5310*/  STG.E.64 desc[UR36][R16.64+0x8], R2 ;  /* 0x0000080210007986 */ /* 0x0081e2000c101b24 */
[----:B------:R-:W-:Y:S02]  /*5320*/  SHF.L.U32 R5, R3, 0x4, RZ ;  /* 0x0000000403057819 */ /* 0x000fe400000006ff */
[----:B----4-:R-:W-:Y:S01]  /*5330*/  SHF.R.U32.HI R9, RZ, 0x2, R6 ;  /* 0x00000002ff097819 */ /* 0x010fe20000011606 */
[----:B------:R-:W-:-:S03]  /*5340*/  IMAD.SHL.U32 R4, R0, 0x2, RZ ;  /* 0x0000000200047824 */ /* 0x000fc600078e00ff */
[----:B------:R-:W-:Y:S01]  /*5350*/  LOP3.LUT R9, R9, R6, RZ, 0x3c, !PT ;  /* 0x0000000609097212 */ /* 0x000fe200078e3cff */
[----:B------:R-:W-:Y:S01]  /*5360*/  VIADD R6, R8, 0xb0f8a ;  /* 0x000b0f8a08067836 */ /* 0x000fe20000000000 */
[----:B------:R-:W-:-:S03]  /*5370*/  LOP3.LUT R4, R0, R4, R5, 0x96, !PT ;  /* 0x0000000400047212 */ /* 0x000fc600078e9605 */
[----:B------:R-:W-:Y:S01]  /*5380*/  IMAD.SHL.U32 R5, R9, 0x2, RZ ;  /* 0x0000000209057824 */ /* 0x000fe200078e00ff */
[----:B------:R-:W-:Y:S01]  /*5390*/  LOP3.LUT R4, R4, R3, RZ, 0x3c, !PT ;  /* 0x0000000304047212 */ /* 0x000fe200078e3cff */
[----:B------:R0:W-:Y:S04]  /*53a0*/  STG.E.64 desc[UR36][R16.64], R6 ;  /* 0x0000000610007986 */ /* 0x0001e8000c101b24 */
[----:B------:R-:W-:-:S05]  /*53b0*/  IMAD.SHL.U32 R0, R4, 0x10, RZ ;  /* 0x0000001004007824 */ /* 0x000fca00078e00ff */
[----:B------:R-:W-:Y:S02]  /*53c0*/  LOP3.LUT R5, R9, R5, R0, 0x96, !PT ;  /* 0x0000000509057212 */ /* 0x000fe400078e9600 */
[----:B------:R-:W-:Y:S02]  /*53d0*/  IADD3 R9, PT, PT, R8, 0x587c5, R4 ;  /* 0x000587c508097810 */ /* 0x000fe40007ffe004 */
[----:B------:R-:W-:-:S03]  /*53e0*/  LOP3.LUT R5, R5, R4, RZ, 0x3c, !PT ;  /* 0x0000000405057212 */ /* 0x000fc600078e3cff */
[----:B------:R-:W-:Y:S02]  /*53f0*/  IMAD.WIDE.U32 R8, R9, 0x1000, RZ ;  /* 0x0000100009087825 */ /* 0x000fe400078e00ff */
[----:B------:R0:W-:Y:S02]  /*5400*/  STG.E.64 desc[UR36][R16.64+0x10], R4 ;  /* 0x0000100410007986 */ /* 0x0001e4000c101b24 */
[----:B------:R-:W-:-:S05]  /*5410*/  IMAD.IADD R11, R5, 0x1, R6 ;  /* 0x00000001050b7824 */ /* 0x000fca00078e0206 */
[----:B------:R-:W-:Y:S01]  /*5420*/  LOP3.LUT R0, R8, 0xfff, R11, 0xf8, !PT ;  /* 0x00000fff08007812 */ /* 0x000fe200078ef80b */
[----:B------:R-:W-:-:S03]  /*5430*/  @!P2 VIADD R8, R24, 0x1 ;  /* 0x000000011808a836 */ /* 0x000fc60000000000 */
[----:B------:R-:W-:-:S04]  /*5440*/  IADD3 R31, P1, PT, R31, R0, RZ ;  /* 0x000000001f1f7210 */ /* 0x000fc80007f3e0ff */
[----:B------:R-:W-:Y:S01]  /*5450*/  ISETP.GE.U32.AND P3, PT, R31, R0, PT ;  /* 0x000000001f00720c */ /* 0x000fe20003f66070 */
[----:B------:R-:W-:Y:S01]  /*5460*/  IMAD.X R30, R9, 0x1, R30, P1 ;  /* 0x00000001091e7824 */ /* 0x000fe200008e061e */
[----:B------:R-:W-:Y:S01]  /*5470*/  @!P2 IADD3 R26, P1, PT, R26, 0x1, RZ ;  /* 0x000000011a1aa810 */ /* 0x000fe20007f3e0ff */
[----:B------:R-:W-:-:S03]  /*5480*/  IMAD.HI.U32 R0, R18, 0x431bde83, RZ ;  /* 0x431bde8312007827 */ /* 0x000fc600078e00ff */
[----:B------:R-:W-:Y:S01]  /*5490*/  ISETP.GE.U32.AND.EX P3, PT, R30, R9, PT, P3 ;  /* 0x000000091e00720c */ /* 0x000fe20003f66130 */
[----:B------:R-:W-:Y:S01]  /*54a0*/  @!P2 IMAD.X R25, RZ, RZ, R25, P1 ;  /* 0x000000ffff19a224 */ /* 0x000fe200008e0619 */
[----:B------:R-:W-:Y:S02]  /*54b0*/  @!P2 ISETP.NE.U32.AND P4, PT, R26, RZ, PT ;  /* 0x000000ff1a00a20c */ /* 0x000fe40003f85070 */
[----:B------:R-:W-:Y:S02]  /*54c0*/  SHF.R.U32.HI R9, RZ, 0x12, R0 ;  /* 0x00000012ff097819 */ /* 0x000fe40000011600 */
[----:B------:R-:W-:Y:S02]  /*54d0*/  @!P2 ISETP.NE.AND.EX P4, PT, R25, RZ, PT, P4 ;  /* 0x000000ff1900a20c */ /* 0x000fe40003f85340 */
[----:B------:R-:W-:Y:S01]  /*54e0*/  PLOP3.LUT P1, PT, PT, PT, PT, 0x80, 0x8 ;  /* 0x000000000008781c */ /* 0x000fe20003f2f070 */
[----:B------:R-:W-:Y:S01]  /*54f0*/  IMAD R9, R9, -0xf4240, R18 ;  /* 0xfff0bdc009097824 */ /* 0x000fe200078e0212 */
[----:B------:R-:W-:-:S03]  /*5500*/  @!P2 PLOP3.LUT P0, PT, P4, PT, PT, 0x80, 0x8 ;  /* 0x000000000008a81c */ /* 0x000fc6000270f070 */
[----:B------:R-:W-:Y:S01]  /*5510*/  @!P3 IADD3 R33, P5, PT, R33, 0x1, RZ ;  /* 0x000000012121b810 */ /* 0x000fe20007fbe0ff */
[----:B------:R-:W-:-:S04]  /*5520*/  @!P3 VIADD R0, R29, 0x1 ;  /* 0x000000011d00b836 */ /* 0x000fc80000000000 */
[----:B------:R-:W-:Y:S01]  /*5530*/  @!P3 IMAD.X R32, RZ, RZ, R32, P5 ;  /* 0x000000ffff20b224 */ /* 0x000fe200028e0620 */
[----:B------:R-:W-:-:S04]  /*5540*/  @!P3 ISETP.NE.U32.AND P5, PT, R33, RZ, PT ;  /* 0x000000ff2100b20c */ /* 0x000fc80003fa5070 */
[----:B------:R-:W-:Y:S02]  /*5550*/  @!P3 ISETP.NE.AND.EX P5, PT, R32, RZ, PT, P5 ;  /* 0x000000ff2000b20c */ /* 0x000fe40003fa5350 */
[----:B------:R-:W-:Y:S02]  /*5560*/  @!P0 LOP3.LUT R24, R8, 0x7f, RZ, 0xc0, !PT ;  /* 0x0000007f08188812 */ /* 0x000fe400078ec0ff */
[----:B------:R-:W-:Y:S02]  /*5570*/  LOP3.LUT P0, RZ, R9, R34, RZ, 0xfc, !PT ;  /* 0x0000002209ff7212 */ /* 0x000fe4000780fcff */
[----:B------:R-:W-:-:S13]  /*5580*/  @!P3 PLOP3.LUT P1, PT, P5, PT, PT, 0x80, 0x8 ;  /* 0x000000000008b81c */ /* 0x000fda0002f2f070 */
[----:B------:R-:W-:Y:S01]  /*5590*/  @!P1 LOP3.LUT R29, R0, 0x7f, RZ, 0xc0, !PT ;  /* 0x0000007f001d9812 */ /* 0x000fe200078ec0ff */
[----:B0-----:R-:W-:Y:S06]  /*55a0*/  @P0 BRA `(.L_x_103) ;  /* 0x0000003c00840947 */ /* 0x001fec0003800000 */
[----:B------:R-:W-:Y:S01]  /*55b0*/  MOV R2, 0x0 ;  /* 0x0000000000027802 */ /* 0x000fe20000000f00 */
[----:B------:R0:W-:Y:S01]  /*55c0*/  STL [R1+0x8], RZ ;  /* 0x000008ff01007387 */ /* 0x0001e20000100800 */
[----:B------:R-:W2:Y:S01]  /*55d0*/  LDCU.64 UR6, c[0x4][0x68] ;  /* 0x01000d00ff0677ac */ /* 0x000ea20008000a00 */
[----:B------:R-:W-:Y:S02]  /*55e0*/  IMAD.MOV.U32 R22, RZ, RZ, RZ ;  /* 0x000000ffff167224 */ /* 0x000fe400078e00ff */
[----:B------:R0:W-:Y:S01]  /*55f0*/  STL.64 [R1+0x10], R18 ;  /* 0x0000101201007387 */ /* 0x0001e20000100a00 */
[----:B------:R-:W3:Y:S01]  /*5600*/  LDC.64 R2, c[0x4][R2] ;  /* 0x0100000002027b82 */ /* 0x000ee20000000a00 */
[----:B------:R-:W-:Y:S02]  /*5610*/  UIADD3 UR4, UP0, UPT, UR38, 0x8, URZ ;  /* 0x0000000826047890 */ /* 0x000fe4000ff1e0ff */
[----:B------:R0:W-:Y:S02]  /*5620*/  STL.64 [R1+0x18], R18 ;  /* 0x0000181201007387 */ /* 0x0001e40000100a00 */
[----:B------:R-:W-:-:S02]  /*5630*/  UIADD3.X UR5, UPT, UPT, URZ, UR39, URZ, UP0, !UPT ;  /* 0x00000027ff057290 */ /* 0x000fc400087fe4ff */
[----:B------:R-:W-:-:S04]  /*5640*/  MOV R6, UR4 ;  /* 0x0000000400067c02 */ /* 0x000fc80008000f00 */
[----:B------:R-:W-:Y:S02]  /*5650*/  IMAD.U32 R7, RZ, RZ, UR5 ;  /* 0x00000005ff077e24 */ /* 0x000fe4000f8e00ff */
[----:B--2---:R-:W-:Y:S02]  /*5660*/  IMAD.U32 R4, RZ, RZ, UR6 ;  /* 0x00000006ff047e24 */ /* 0x004fe4000f8e00ff */
[----:B0-----:R-:W-:-:S07]  /*5670*/  IMAD.U32 R5, RZ, RZ, UR7 ;  /* 0x00000007ff057e24 */ /* 0x001fce000f8e00ff */
[----:B------:R-:W-:-:S07]  /*5680*/  LEPC R20, `(.L_x_104) ;  /* 0x000000001014794e */ /* 0x000fce0000000000 */
[----:B-1-3--:R-:W-:Y:S05]  /*5690*/  CALL.ABS.NOINC R2 ;  /* 0x0000000002007343 */ /* 0x00afea0003c00000 */
.L_x_104:
[----:B------:R-:W-:Y:S01]  /*56a0*/  MOV R23, 0x0 ;  /* 0x0000000000177802 */ /* 0x000fe20000000f00 */
[----:B------:R-:W0:Y:S01]  /*56b0*/  LDCU.64 UR4, c[0x4][0x70] ;  /* 0x01000e00ff0477ac */ /* 0x000e220008000a00 */
[----:B------:R-:W-:Y:S02]  /*56c0*/  CS2R R6, SRZ ;  /* 0x0000000000067805 */ /* 0x000fe4000001ff00 */
[----:B------:R1:W2:Y:S01]  /*56d0*/  LDC.64 R2, c[0x4][R23] ;  /* 0x0100000017027b82 */ /* 0x0002a20000000a00 */
[----:B0-----:R-:W-:Y:S02]  /*56e0*/  IMAD.U32 R4, RZ, RZ, UR4 ;  /* 0x00000004ff047e24 */ /* 0x001fe4000f8e00ff */
[----:B-1----:R-:W-:-:S07]  /*56f0*/  IMAD.U32 R5, RZ, RZ, UR5 ;  /* 0x00000005ff057e24 */ /* 0x002fce000f8e00ff */
[----:B------:R-:W-:-:S07]  /*5700*/  LEPC R20, `(.L_x_105) ;  /* 0x000000001014794e */ /* 0x000fce0000000000 */
[----:B--2---:R-:W-:Y:S05]  /*5710*/  CALL.ABS.NOINC R2 ;  /* 0x0000000002007343 */ /* 0x004fea0003c00000 */
.L_x_105:
[----:B------:R-:W-:Y:S01]  /*5720*/  SHF.R.U32.HI R0, RZ, 0x6, R24 ;  /* 0x00000006ff007819 */ /* 0x000fe20000011618 */
[----:B------:R0:W1:Y:S01]  /*5730*/  LDC.64 R2, c[0x4][R23] ;  /* 0x0100000017027b82 */ /* 0x0000620000000a00 */
[----:B------:R-:W2:Y:S01]  /*5740*/  LDCU.64 UR4, c[0x4][0x48] ;  /* 0x01000900ff0477ac */ /* 0x000ea20008000a00 */
[----:B------:R-:W-:Y:S01]  /*5750*/  IMAD.U32 R6, RZ, RZ, UR38 ;  /* 0x00000026ff067e24 */ /* 0x000fe2000f8e00ff */
[----:B------:R-:W-:Y:S01]  /*5760*/  LOP3.LUT R0, R0, 0x1, RZ, 0xc0, !PT ;  /* 0x0000000100007812 */ /* 0x000fe200078ec0ff */
[----:B------:R-:W-:-:S04]  /*5770*/  IMAD.U32 R7, RZ, RZ, UR39 ;  /* 0x00000027ff077e24 */ /* 0x000fc8000f8e00ff */
[----:B------:R0:W-:Y:S01]  /*5780*/  STL [R1], R0 ;  /* 0x0000000001007387 */ /* 0x0001e20000100800 */
[----:B--2---:R-:W-:Y:S02]  /*5790*/  IMAD.U32 R4, RZ, RZ, UR4 ;  /* 0x00000004ff047e24 */ /* 0x004fe4000f8e00ff */
[----:B0-----:R-:W-:-:S07]  /*57a0*/  IMAD.U32 R5, RZ, RZ, UR5 ;  /* 0x00000005ff057e24 */ /* 0x001fce000f8e00ff */
[----:B------:R-:W-:-:S07]  /*57b0*/  LEPC R20, `(.L_x_106) ;  /* 0x000000001014794e */ /* 0x000fce0000000000 */
[----:B-1----:R-:W-:Y:S05]  /*57c0*/  CALL.ABS.NOINC R2 ;  /* 0x0000000002007343 */ /* 0x002fea0003c00000 */
.L_x_106:
[----:B------:R-:W-:Y:S01]  /*57d0*/  SHF.R.U32.HI R0, RZ, 0x5, R24 ;  /* 0x00000005ff007819 */ /* 0x000fe20000011618 */
[----:B------:R0:W1:Y:S01]  /*57e0*/  LDC.64 R2, c[0x4][R23] ;  /* 0x0100000017027b82 */ /* 0x0000620000000a00 */
[----:B------:R-:W2:Y:S01]  /*57f0*/  LDCU.64 UR4, c[0x4][0x48] ;  /* 0x01000900ff0477ac */ /* 0x000ea20008000a00 */
[----:B------:R-:W-:Y:S01]  /*5800*/  IMAD.U32 R6, RZ, RZ, UR38 ;  /* 0x00000026ff067e24 */ /* 0x000fe2000f8e00ff */
[----:B------:R-:W-:Y:S01]  /*5810*/  LOP3.LUT R0, R0, 0x1, RZ, 0xc0, !PT ;  /* 0x0000000100007812 */ /* 0x000fe200078ec0ff */
[----:B------:R-:W-:-:S04]  /*5820*/  IMAD.U32 R7, RZ, RZ, UR39 ;  /* 0x00000027ff077e24 */ /* 0x000fc8000f8e00ff */
[----:B------:R0:W-:Y:S01]  /*5830*/  STL [R1], R0 ;  /* 0x0000000001007387 */ /* 0x0001e20000100800 */
[----:B--2---:R-:W-:Y:S01]  /*5840*/  MOV R4, UR4 ;  /* 0x0000000400047c02 */ /* 0x004fe20008000f00 */
[----:B0-----:R-:W-:-:S07]  /*5850*/  IMAD.U32 R5, RZ, RZ, UR5 ;  /* 0x00000005ff057e24 */ /* 0x001fce000f8e00ff */
[----:B------:R-:W-:-:S07]  /*5860*/  LEPC R20, `(.L_x_107) ;  /* 0x000000001014794e */ /* 0x000fce0000000000 */
[----:B-1----:R-:W-:Y:S05]  /*5870*/  CALL.ABS.NOINC R2 ;  /* 0x0000000002007343 */ /* 0x002fea0003c00000 */
.L_x_107:
        /* <DEDUP_REMOVED lines=11> */
.L_x_108:
        /* <DEDUP_REMOVED lines=11> */
.L_x_109:
        /* <DEDUP_REMOVED lines=11> */
.L_x_110:
        /* <DEDUP_REMOVED lines=11> */
.L_x_111:
[----:B------:R-:W-:Y:S01]  /*5b40*/  LOP3.LUT R0, R24, 0x1, RZ, 0xc0, !PT ;  /* 0x0000000118007812 */ /* 0x000fe200078ec0ff */
[----:B------:R0:W1:Y:S01]  /*5b50*/  LDC.64 R2, c[0x4][R23] ;  /* 0x0100000017027b82 */ /* 0x0000620000000a00 */
[----:B------:R-:W2:Y:S01]  /*5b60*/  LDCU.64 UR4, c[0x4][0x48] ;  /* 0x01000900ff0477ac */ /* 0x000ea20008000a00 */
[----:B------:R-:W-:Y:S02]  /*5b70*/  IMAD.U32 R6, RZ, RZ, UR38 ;  /* 0x00000026ff067e24 */ /* 0x000fe4000f8e00ff */
[----:B------:R0:W-:Y:S01]  /*5b80*/  STL [R1], R0 ;  /* 0x0000000001007387 */ /* 0x0001e20000100800 */
[----:B------:R-:W-:Y:S02]  /*5b90*/  IMAD.U32 R7, RZ, RZ, UR39 ;  /* 0x00000027ff077e24 */ /* 0x000fe4000f8e00ff */
[----:B--2---:R-:W-:Y:S02]  /*5ba0*/  IMAD.U32 R4, RZ, RZ, UR4 ;  /* 0x00000004ff047e24 */ /* 0x004fe4000f8e00ff */
[----:B0-----:R-:W-:-:S07]  /*5bb0*/  IMAD.U32 R5, RZ, RZ, UR5 ;  /* 0x00000005ff057e24 */ /* 0x001fce000f8e00ff */
[----:B------:R-:W-:-:S07]  /*5bc0*/  LEPC R20, `(.L_x_112) ;  /* 0x000000001014794e */ /* 0x000fce0000000000 */
[----:B-1----:R-:W-:Y:S05]  /*5bd0*/  CALL.ABS.NOINC R2 ;  /* 0x0000000002007343 */ /* 0x002fea0003c00000 */
.L_x_112:
[----:B------:R-:W-:Y:S01]  /*5be0*/  HFMA2 R23, -RZ, RZ, 0, 2.86102294921875e-06 ;  /* 0x00000030ff177431 */ /* 0x000fe200000001ff */
[----:B------:R-:W-:Y:S06]  /*5bf0*/  BSSY.RECONVERGENT B6, `(.L_x_113) ;  /* 0x00000c8000067945 */ /* 0x000fec0003800200 */
.L_x_130:
[----:B------:R-:W-:Y:S01]  /*5c00*/  VIADD R0, R23, 0xf ;  /* 0x0000000f17007836 */ /* 0x000fe20000000000 */
[----:B------:R-:W-:Y:S01]  /*5c10*/  MOV R2, 0x0 ;  /* 0x0000000000027802 */ /* 0x000fe20000000f00 */
[----:B------:R-:W0:Y:S01]  /*5c20*/  LDCU.64 UR4, c[0x4][0x48] ;  /* 0x01000900ff0477ac */ /* 0x000e220008000a00 */
[----:B------:R-:W-:Y:S02]  /*5c30*/  VIADD R22, R22, 0xfffffff0 ;  /* 0xfffffff016167836 */ /* 0x000fe40000000000 */
[----:B------:R-:W-:Y:S01]  /*5c40*/  SHF.R.U64 R0, R26, R0, R25 ;  /* 0x000000001a007219 */ /* 0x000fe20000001219 */
[----:B------:R-:W-:Y:S01]  /*5c50*/  IMAD.U32 R6, RZ, RZ, UR38 ;  /* 0x00000026ff067e24 */ /* 0x000fe2000f8e00ff */
[----:B------:R-:W1:Y:S01]  /*5c60*/  LDC.64 R2, c[0x4][R2] ;  /* 0x0100000002027b82 */ /* 0x000e620000000a00 */
[----:B------:R-:W-:Y:S01]  /*5c70*/  ISETP.NE.AND P0, PT, R22, -0x40, PT ;  /* 0xffffffc01600780c */ /* 0x000fe20003f05270 */
[----:B------:R-:W-:Y:S01]  /*5c80*/  IMAD.U32 R7, RZ, RZ, UR39 ;  /* 0x00000027ff077e24 */ /* 0x000fe2000f8e00ff */
[----:B------:R-:W-:-:S02]  /*5c90*/  LOP3.LUT R0, R0, 0x1, RZ, 0xc0, !PT ;  /* 0x0000000100007812 */ /* 0x000fc400078ec0ff */
[----:B------:R-:W-:-:S03]  /*5ca0*/  P2R R35, PR, RZ, 0x1 ;  /* 0x00000001ff237803 */ /* 0x000fc60000000000 */
[----:B------:R2:W-:Y:S01]  /*5cb0*/  STL [R1], R0 ;  /* 0x0000000001007387 */ /* 0x0005e20000100800 */
[----:B0-----:R-:W-:Y:S02]  /*5cc0*/  IMAD.U32 R4, RZ, RZ, UR4 ;  /* 0x00000004ff047e24 */ /* 0x001fe4000f8e00ff */
[----:B------:R-:W-:-:S07]  /*5cd0*/  IMAD.U32 R5, RZ, RZ, UR5 ;  /* 0x00000005ff057e24 */ /* 0x000fce000f8e00ff */
[----:B------:R-:W-:-:S07]  /*5ce0*/  LEPC R20, `(.L_x_114) ;  /* 0x000000001014794e */ /* 0x000fce0000000000 */
[----:B-12---:R-:W-:Y:S05]  /*5cf0*/  CALL.ABS.NOINC R2 ;  /* 0x0000000002007343 */ /* 0x006fea0003c00000 */
.L_x_114:
[----:B------:R-:W-:Y:S01]  /*5d00*/  VIADD R0, R23, 0xe ;  /* 0x0000000e17007836 */ /* 0x000fe20000000000 */
[----:B------:R-:W-:Y:S01]  /*5d10*/  MOV R2, 0x0 ;  /* 0x0000000000027802 */ /* 0x000fe20000000f00 */
[----:B------:R-:W0:Y:S01]  /*5d20*/  LDCU.64 UR4, c[0x4][0x48] ;  /* 0x01000900ff0477ac */ /* 0x000e220008000a00 */
[----:B------:R-:W-:Y:S02]  /*5d30*/  IMAD.U32 R6, RZ, RZ, UR38 ;  /* 0x00000026ff067e24 */ /* 0x000fe4000f8e00ff */
[----:B------:R-:W-:Y:S01]  /*5d40*/  SHF.R.U64 R0, R26, R0, R25 ;  /* 0x000000001a007219 */ /* 0x000fe20000001219 */
[----:B------:R1:W2:Y:S01]  /*5d50*/  LDC.64 R8, c[0x4][R2] ;  /* 0x0100000002087b82 */ /* 0x0002a20000000a00 */
[----:B------:R-:W-:Y:S02]  /*5d60*/  IMAD.U32 R7, RZ, RZ, UR39 ;  /* 0x00000027ff077e24 */ /* 0x000fe4000f8e00ff */
[----:B------:R-:W-:-:S05]  /*5d70*/  LOP3.LUT R0, R0, 0x1, RZ, 0xc0, !PT ;  /* 0x0000000100007812 */ /* 0x000fca00078ec0ff */
[----:B------:R1:W-:Y:S01]  /*5d80*/  STL [R1], R0 ;  /* 0x0000000001007387 */ /* 0x0003e20000100800 */
[----:B0-----:R-:W-:Y:S01]  /*5d90*/  MOV R4, UR4 ;  /* 0x0000000400047c02 */ /* 0x001fe20008000f00 */
[----:B------:R-:W-:-:S07]  /*5da0*/  IMAD.U32 R5, RZ, RZ, UR5 ;  /* 0x00000005ff057e24 */ /* 0x000fce000f8e00ff */
[----:B------:R-:W-:-:S07]  /*5db0*/  LEPC R20, `(.L_x_115) ;  /* 0x000000001014794e */ /* 0x000fce0000000000 */
[----:B-12---:R-:W-:Y:S05]  /*5dc0*/  CALL.ABS.NOINC R8 ;  /* 0x0000000008007343 */ /* 0x006fea0003c00000 */
.L_x_115:
[----:B------:R-:W-:Y:S01]  /*5dd0*/  VIADD R0, R23, 0xd ;  /* 0x0000000d17007836 */ /* 0x000fe20000000000 */
[----:B------:R0:W1:Y:S01]  /*5de0*/  LDC.64 R8, c[0x4][R2] ;  /* 0x0100000002087b82 */ /* 0x0000620000000a00 */
[----:B------:R-:W2:Y:S01]  /*5df0*/  LDCU.64 UR4, c[0x4][0x48] ;  /* 0x01000900ff0477ac */ /* 0x000ea20008000a00 */
[----:B------:R-:W-:Y:S01]  /*5e00*/  IMAD.U32 R6, RZ, RZ, UR38 ;  /* 0x00000026ff067e24 */ /* 0x000fe2000f8e00ff */
[----:B------:R-:W-:Y:S02]  /*5e10*/  MOV R7, UR39 ;  /* 0x0000002700077c02 */ /* 0x000fe40008000f00 */
[----:B------:R-:W-:-:S04]  /*5e20*/  SHF.R.U64 R0, R26, R0, R25 ;  /* 0x000000001a007219 */ /* 0x000fc80000001219 */
[----:B------:R-:W-:-:S05]  /*5e30*/  LOP3.LUT R0, R0, 0x1, RZ, 0xc0, !PT ;  /* 0x0000000100007812 */ /* 0x000fca00078ec0ff */
[----:B------:R0:W-:Y:S01]  /*5e40*/  STL [R1], R0 ;  /* 0x0000000001007387 */ /* 0x0001e20000100800 */
[----:B--2---:R-:W-:Y:S02]  /*5e50*/  IMAD.U32 R4, RZ, RZ, UR4 ;  /* 0x00000004ff047e24 */ /* 0x004fe4000f8e00ff */
[----:B------:R-:W-:-:S07]  /*5e60*/  IMAD.U32 R5, RZ, RZ, UR5 ;  /* 0x00000005ff057e24 */ /* 0x000fce000f8e00ff */
[----:B------:R-:W-:-:S07]  /*5e70*/  LEPC R20, `(.L_x_116) ;  /* 0x000000001014794e */ /* 0x000fce0000000000 */
[----:B01----:R-:W-:Y:S05]  /*5e80*/  CALL.ABS.NOINC R8 ;  /* 0x0000000008007343 */ /* 0x003fea0003c00000 */
.L_x_116:
[----:B------:R-:W-:Y:S01]  /*5e90*/  VIADD R0, R23, 0xc ;  /* 0x0000000c17007836 */ /* 0x000fe20000000000 */
[----:B------:R0:W1:Y:S01]  /*5ea0*/  LDC.64 R8, c[0x4][R2] ;  /* 0x0100000002087b82 */ /* 0x0000620000000a00 */
[----:B------:R-:W2:Y:S01]  /*5eb0*/  LDCU.64 UR4, c[0x4][0x48] ;  /* 0x01000900ff0477ac */ /* 0x000ea20008000a00 */
[----:B------:R-:W-:Y:S02]  /*5ec0*/  IMAD.U32 R6, RZ, RZ, UR38 ;  /* 0x00000026ff067e24 */ /* 0x000fe4000f8e00ff */
[----:B------:R-:W-:Y:S01]  /*5ed0*/  SHF.R.U64 R0, R26, R0, R25 ;  /* 0x000000001a007219 */ /* 0x000fe20000001219 */
[----:B------:R-:W-:-:S03]  /*5ee0*/  IMAD.U32 R7, RZ, RZ, UR39 ;  /* 0x00000027ff077e24 */ /* 0x000fc6000f8e00ff */
[----:B------:R-:W-:-:S05]  /*5ef0*/  LOP3.LUT R0, R0, 0x1, RZ, 0xc0, !PT ;  /* 0x0000000100007812 */ /* 0x000fca00078ec0ff */
[----:B------:R0:W-:Y:S01]  /*5f00*/  STL [R1], R0 ;  /* 0x0000000001007387 */ /* 0x0001e20000100800 */
[----:B--2---:R-:W-:Y:S02]  /*5f10*/  IMAD.U32 R4, RZ, RZ, UR4 ;  /* 0x00000004ff047e24 */ /* 0x004fe4000f8e00ff */
[----:B------:R-:W-:-:S07]  /*5f20*/  IMAD.U32 R5, RZ, RZ, UR5 ;  /* 0x00000005ff057e24 */ /* 0x000fce000f8e00ff */
[----:B------:R-:W-:-:S07]  /*5f30*/  LEPC R20, `(.L_x_117) ;  /* 0x000000001014794e */ /* 0x000fce0000000000 */
[----:B01----:R-:W-:Y:S05]  /*5f40*/  CALL.ABS.NOINC R8 ;  /* 0x0000000008007343 */ /* 0x003fea0003c00000 */
.L_x_117:
        /* <DEDUP_REMOVED lines=8> */
[----:B--2---:R-:W-:Y:S01]  /*5fd0*/  IMAD.U32 R4, RZ, RZ, UR4 ;  /* 0x00000004ff047e24 */ /* 0x004fe2000f8e00ff */
[----:B------:R-:W-:-:S07]  /*5fe0*/  MOV R5, UR5 ;  /* 0x0000000500057c02 */ /* 0x000fce0008000f00 */
[----:B------:R-:W-:-:S07]  /*5ff0*/  LEPC R20, `(.L_x_118) ;  /* 0x000000001014794e */ /* 0x000fce0000000000 */
[----:B01----:R-:W-:Y:S05]  /*6000*/  CALL.ABS.NOINC R8 ;  /* 0x0000000008007343 */ /* 0x003fea0003c00000 */
.L_x_118:
        /* <DEDUP_REMOVED lines=12> */
.L_x_119:
[----:B------:R-:W-:Y:S01]  /*60d0*/  IADD3 R0, PT, PT, R23, 0x9, RZ ;  /* 0x0000000917007810 */ /* 0x000fe20007ffe0ff */
[----:B------:R0:W1:Y:S01]  /*60e0*/  LDC.64 R8, c[0x4][R2] ;  /* 0x0100000002087b82 */ /* 0x0000620000000a00 */
[----:B------:R-:W2:Y:S01]  /*60f0*/  LDCU.64 UR4, c[0x4][0x48] ;  /* 0x01000900ff0477ac */ /* 0x000ea20008000a00 */
[----:B------:R-:W-:Y:S01]  /*6100*/  IMAD.U32 R6, RZ, RZ, UR38 ;  /* 0x00000026ff067e24 */ /* 0x000fe2000f8e00ff */
        /* <DEDUP_REMOVED lines=8> */
.L_x_120:
[----:B------:R-:W-:Y:S01]  /*6190*/  VIADD R0, R23, 0x8 ;  /* 0x0000000817007836 */ /* 0x000fe20000000000 */
[----:B------:R0:W1:Y:S01]  /*61a0*/  LDC.64 R8, c[0x4][R2] ;  /* 0x0100000002087b82 */ /* 0x0000620000000a00 */
[----:B------:R-:W2:Y:S01]  /*61b0*/  LDCU.64 UR4, c[0x4][0x48] ;  /* 0x01000900ff0477ac */ /* 0x000ea20008000a00 */
[----:B------:R-:W-:Y:S01]  /*61c0*/  MOV R6, UR38 ;  /* 0x0000002600067c02 */ /* 0x000fe20008000f00 */
[----:B------:R-:W-:Y:S01]  /*61d0*/  IMAD.U32 R7, RZ, RZ, UR39 ;  /* 0x00000027ff077e24 */ /* 0x000fe2000f8e00ff */
[----:B------:R-:W-:-:S04]  /*61e0*/  SHF.R.U64 R0, R26, R0, R25 ;  /* 0x000000001a007219 */ /* 0x000fc80000001219 */
[----:B------:R-:W-:-:S05]  /*61f0*/  LOP3.LUT R0, R0, 0x1, RZ, 0xc0, !PT ;  /* 0x0000000100007812 */ /* 0x000fca00078ec0ff */
[----:B------:R0:W-:Y:S01]  /*6200*/  STL [R1], R0 ;  /* 0x0000000001007387 */ /* 0x0001e20000100800 */
[----:B--2---:R-:W-:Y:S02]  /*6210*/  IMAD.U32 R4, RZ, RZ, UR4 ;  /* 0x00000004ff047e24 */ /* 0x004fe4000f8e00ff */
[----:B------:R-:W-:-:S07]  /*6220*/  IMAD.U32 R5, RZ, RZ, UR5 ;  /* 0x00000005ff057e24 */ /* 0x000fce000f8e00ff */
[----:B------:R-:W-:-:S07]  /*6230*/  LEPC R20, `(.L_x_121) ;  /* 0x000000001014794e */ /* 0x000fce0000000000 */
[----:B01----:R-:W-:Y:S05]  /*6240*/  CALL.ABS.NOINC R8 ;  /* 0x0000000008007343 */ /* 0x003fea0003c00000 */
.L_x_121:
        /* <DEDUP_REMOVED lines=12> */
.L_x_122:
        /* <DEDUP_REMOVED lines=8> */
[----:B--2---:R-:W-:Y:S01]  /*6390*/  MOV R4, UR4 ;  /* 0x0000000400047c02 */ /* 0x004fe20008000f00 */
[----:B------:R-:W-:-:S07]  /*63a0*/  IMAD.U32 R5, RZ, RZ, UR5 ;  /* 0x00000005ff057e24 */ /* 0x000fce000f8e00ff */
[----:B------:R-:W-:-:S07]  /*63b0*/  LEPC R20, `(.L_x_123) ;  /* 0x000000001014794e */ /* 0x000fce0000000000 */
[----:B01----:R-:W-:Y:S05]  /*63c0*/  CALL.ABS.NOINC R8 ;  /* 0x0000000008007343 */ /* 0x003fea0003c00000 */
.L_x_123:
        /* <DEDUP_REMOVED lines=12> */
.L_x_124:
        /* <DEDUP_REMOVED lines=12> */
.L_x_125:
        /* <DEDUP_REMOVED lines=12> */
.L_x_126:
        /* <DEDUP_REMOVED lines=12> */
.L_x_127:
        /* <DEDUP_REMOVED lines=12> */
.L_x_128:
[----:B------:R-:W-:Y:S01]  /*6790*/  SHF.R.U64 R0, R26, R23, R25 ;  /* 0x000000171a007219 */ /* 0x000fe20000001219 */
[----:B------:R-:W0:Y:S01]  /*67a0*/  LDC.64 R2, c[0x4][R2] ;  /* 0x0100000002027b82 */ /* 0x000e220000000a00 */
[----:B------:R-:W1:Y:S01]  /*67b0*/  LDCU.64 UR4, c[0x4][0x48] ;  /* 0x01000900ff0477ac */ /* 0x000e620008000a00 */
[----:B------:R-:W-:Y:S01]  /*67c0*/  IMAD.U32 R6, RZ, RZ, UR38 ;  /* 0x00000026ff067e24 */ /* 0x000fe2000f8e00ff */
[----:B------:R-:W-:Y:S02]  /*67d0*/  LOP3.LUT R0, R0, 0x1, RZ, 0xc0, !PT ;  /* 0x0000000100007812 */ /* 0x000fe400078ec0ff */
[----:B------:R-:W-:-:S03]  /*67e0*/  MOV R7, UR39 ;  /* 0x0000002700077c02 */ /* 0x000fc60008000f00 */
[----:B------:R2:W-:Y:S01]  /*67f0*/  STL [R1], R0 ;  /* 0x0000000001007387 */ /* 0x0005e20000100800 */
[----:B-1----:R-:W-:Y:S02]  /*6800*/  IMAD.U32 R4, RZ, RZ, UR4 ;  /* 0x00000004ff047e24 */ /* 0x002fe4000f8e00ff */
[----:B--2---:R-:W-:-:S07]  /*6810*/  IMAD.U32 R5, RZ, RZ, UR5 ;  /* 0x00000005ff057e24 */ /* 0x004fce000f8e00ff */
[----:B------:R-:W-:-:S07]  /*6820*/  LEPC R20, `(.L_x_129) ;  /* 0x000000001014794e */ /* 0x000fce0000000000 */
[----:B0-----:R-:W-:Y:S05]  /*6830*/  CALL.ABS.NOINC R2 ;  /* 0x0000000002007343 */ /* 0x001fea0003c00000 */
.L_x_129:
[----:B------:R-:W-:Y:S01]  /*6840*/  ISETP.NE.AND P6, PT, R35, RZ, PT ;  /* 0x000000ff2300720c */ /* 0x000fe20003fc5270 */
[----:B------:R-:W-:-:S12]  /*6850*/  VIADD R23, R23, 0xfffffff0 ;  /* 0xfffffff017177836 */ /* 0x000fd80000000000 */
[----:B------:R-:W-:Y:S05]  /*6860*/  @P6 BRA `(.L_x_130) ;  /* 0xfffffff000e46947 */ /* 0x000fea000383ffff */
[----:B------:R-:W-:Y:S05]  /*6870*/  BSYNC.RECONVERGENT B6 ;  /* 0x0000000000067941 */ /* 0x000fea0003800200 */
.L_x_113:
[----:B------:R-:W-:Y:S01]  /*6880*/  BSSY.RECONVERGENT B6, `(.L_x_131) ;  /* 0x00000c6000067945 */ /* 0x000fe20003800200 */
[----:B------:R-:W-:-:S07]  /*6890*/  IMAD.MOV.U32 R23, RZ, RZ, 0x3f ;  /* 0x0000003fff177424 */ /* 0x000fce00078e00ff */
.L_x_148:
[----:B------:R-:W-:Y:S01]  /*68a0*/  SHF.R.U64 R0, R28, R23, R27 ;  /* 0x000000171c007219 */ /* 0x000fe2000000121b */
[----:B------:R-:W0:Y:S01]  /*68b0*/  LDCU.64 UR4, c[0x4][0x48] ;  /* 0x01000900ff0477ac */ /* 0x000e220008000a00 */
[----:B------:R-:W-:Y:S01]  /*68c0*/  MOV R2, 0x0 ;  /* 0x0000000000027802 */ /* 0x000fe20000000f00 */
[----:B------:R-:W-:Y:S01]  /*68d0*/  IMAD.U32 R6, RZ, RZ, UR38 ;  /* 0x00000026ff067e24 */ /* 0x000fe2000f8e00ff */
[----:B------:R-:W-:Y:S01]  /*68e0*/  LOP3.LUT R0, R0, 0x1, RZ, 0xc0, !PT ;  /* 0x0000000100007812 */ /* 0x000fe200078ec0ff */
[----:B------:R-:W-:-:S03]  /*68f0*/  IMAD.U32 R7, RZ, RZ, UR39 ;  /* 0x00000027ff077e24 */ /* 0x000fc6000f8e00ff */
[----:B------:R-:W1:Y:S01]  /*6900*/  LDC.64 R2, c[0x4][R2] ;  /* 0x0100000002027b82 */ /* 0x000e620000000a00 */
[----:B------:R2:W-:Y:S01]  /*6910*/  STL [R1], R0 ;  /* 0x0000000001007387 */ /* 0x0005e20000100800 */
[----:B0-----:R-:W-:Y:S02]  /*6920*/  IMAD.U32 R4, RZ, RZ, UR4 ;  /* 0x00000004ff047e24 */ /* 0x001fe4000f8e00ff */
[----:B--2---:R-:W-:-:S07]  /*6930*/  IMAD.U32 R5, RZ, RZ, UR5 ;  /* 0x00000005ff057e24 */ /* 0x004fce000f8e00ff */
[----:B------:R-:W-:-:S07]  /*6940*/  LEPC R20, `(.L_x_132) ;  /* 0x000000001014794e */ /* 0x000fce0000000000 */
[----:B-1----:R-:W-:Y:S05]  /*6950*/  CALL.ABS.NOINC R2 ;  /* 0x0000000002007343 */ /* 0x002fea0003c00000 */
.L_x_132:
        /* <DEDUP_REMOVED lines=13> */
.L_x_133:
        /* <DEDUP_REMOVED lines=12> */
.L_x_134:
        /* <DEDUP_REMOVED lines=12> */
.L_x_135:
        /* <DEDUP_REMOVED lines=12> */
.L_x_136:
        /* <DEDUP_REMOVED lines=12> */
.L_x_137:
[----:B------:R-:W-:Y:S01]  /*6d30*/  IADD3 R0, PT, PT, R23, -0x6, RZ ;  /* 0xfffffffa17007810 */ /* 0x000fe20007ffe0ff */
        /* <DEDUP_REMOVED lines=11> */
.L_x_138:
        /* <DEDUP_REMOVED lines=12> */
.L_x_139:
        /* <DEDUP_REMOVED lines=12> */
.L_x_140:
        /* <DEDUP_REMOVED lines=12> */
.L_x_141:
        /* <DEDUP_REMOVED lines=12> */
.L_x_142:
        /* <DEDUP_REMOVED lines=12> */
.L_x_143:
        /* <DEDUP_REMOVED lines=12> */
.L_x_144:
        /* <DEDUP_REMOVED lines=12> */
.L_x_145:
        /* <DEDUP_REMOVED lines=12> */
.L_x_146:
        /* <DEDUP_REMOVED lines=12> */
.L_x_147:
[----:B------:R-:W-:Y:S01]  /*74b0*/  ISETP.NE.AND P0, PT, R22, RZ, PT ;  /* 0x000000ff1600720c */ /* 0x000fe20003f05270 */
[----:B------:R-:W-:-:S12]  /*74c0*/  VIADD R23, R23, 0xfffffff0 ;  /* 0xfffffff017177836 */ /* 0x000fd80000000000 */
[----:B------:R-:W-:Y:S05]  /*74d0*/  @P0 BRA `(.L_x_148) ;  /* 0xfffffff000f00947 */ /* 0x000fea000383ffff */
[----:B------:R-:W-:Y:S05]  /*74e0*/  BSYNC.RECONVERGENT B6 ;  /* 0x0000000000067941 */ /* 0x000fea0003800200 */
.L_x_131:
[----:B------:R0:W1:Y:S01]  /*74f0*/  LDC.64 R8, c[0x4][R2] ;  /* 0x0100000002087b82 */ /* 0x0000620000000a00 */
[----:B------:R-:W2:Y:S01]  /*7500*/  LDCU.64 UR4, c[0x4][0x50] ;  /* 0x01000a00ff0477ac */ /* 0x000ea20008000a00 */
[----:B------:R-:W-:Y:S01]  /*7510*/  CS2R R6, SRZ ;  /* 0x0000000000067805 */ /* 0x000fe2000001ff00 */
[----:B--2---:R-:W-:Y:S02]  /*7520*/  IMAD.U32 R4, RZ, RZ, UR4 ;  /* 0x00000004ff047e24 */ /* 0x004fe4000f8e00ff */
[----:B0-----:R-:W-:-:S07]  /*7530*/  IMAD.U32 R5, RZ, RZ, UR5 ;  /* 0x00000005ff057e24 */ /* 0x001fce000f8e00ff */
[----:B------:R-:W-:-:S07]  /*7540*/  LEPC R20, `(.L_x_149) ;  /* 0x000000001014794e */ /* 0x000fce0000000000 */
[----:B-1----:R-:W-:Y:S05]  /*7550*/  CALL.ABS.NOINC R8 ;  /* 0x0000000008007343 */ /* 0x002fea0003c00000 */
.L_x_149:
[----:B------:R0:W1:Y:S01]  /*7560*/  LDC.64 R8, c[0x4][R2] ;  /* 0x0100000002087b82 */ /* 0x0000620000000a00 */
[----:B------:R-:W2:Y:S01]  /*7570*/  LDCU.64 UR4, c[0x4][0x78] ;  /* 0x01000f00ff0477ac */ /* 0x000ea20008000a00 */
[----:B------:R-:W-:Y:S01]  /*7580*/  CS2R R6, SRZ ;  /* 0x0000000000067805 */ /* 0x000fe2000001ff00 */
[----:B--2---:R-:W-:Y:S02]  /*7590*/  IMAD.U32 R4, RZ, RZ, UR4 ;  /* 0x00000004ff047e24 */ /* 0x004fe4000f8e00ff */
[----:B0-----:R-:W-:-:S07]  /*75a0*/  IMAD.U32 R5, RZ, RZ, UR5 ;  /* 0x00000005ff057e24 */ /* 0x001fce000f8e00ff */
[----:B------:R-:W-:-:S07]  /*75b0*/  LEPC R20, `(.L_x_150) ;  /* 0x000000001014794e */ /* 0x000fce0000000000 */
[----:B-1----:R-:W-:Y:S05]  /*75c0*/  CALL.ABS.NOINC R8 ;  /* 0x0000000008007343 */ /* 0x002fea0003c00000 */
.L_x_150:
[----:B------:R-:W-:Y:S01]  /*75d0*/  SHF.R.U32.HI R0, RZ, 0x6, R29 ;  /* 0x00000006ff007819 */ /* 0x000fe2000001161d */
[----:B------:R0:W1:Y:S01]  /*75e0*/  LDC.64 R8, c[0x4][R2] ;  /* 0x0100000002087b82 */ /* 0x0000620000000a00 */
[----:B------:R-:W2:Y:S01]  /*75f0*/  LDCU.64 UR4, c[0x4][0x48] ;  /* 0x01000900ff0477ac */ /* 0x000ea20008000a00 */
[----:B------:R-:W-:Y:S01]  /*7600*/  IMAD.U32 R6, RZ, RZ, UR38 ;  /* 0x00000026ff067e24 */ /* 0x000fe2000f8e00ff */
[----:B------:R-:W-:Y:S01]  /*7610*/  LOP3.LUT R0, R0, 0x1, RZ, 0xc0, !PT ;  /* 0x0000000100007812 */ /* 0x000fe200078ec0ff */
[----:B------:R-:W-:-:S04]  /*7620*/  IMAD.U32 R7, RZ, RZ, UR39 ;  /* 0x00000027ff077e24 */ /* 0x000fc8000f8e00ff */
[----:B------:R0:W-:Y:S01]  /*7630*/  STL [R1], R0 ;  /* 0x0000000001007387 */ /* 0x0001e20000100800 */
[----:B--2---:R-:W-:Y:S01]  /*7640*/  IMAD.U32 R4, RZ, RZ, UR4 ;  /* 0x00000004ff047e24 */ /* 0x004fe2000f8e00ff */
[----:B0-----:R-:W-:-:S07]  /*7650*/  MOV R5, UR5 ;  /* 0x0000000500057c02 */ /* 0x001fce0008000f00 */
[----:B------:R-:W-:-:S07]  /*7660*/  LEPC R20, `(.L_x_151) ;  /* 0x000000001014794e */ /* 0x000fce0000000000 */
[----:B-1----:R-:W-:Y:S05]  /*7670*/  CALL.ABS.NOINC R8 ;  /* 0x0000000008007343 */ /* 0x002fea0003c00000 */
.L_x_151:
        /* <DEDUP_REMOVED lines=11> */
.L_x_152:
        /* <DEDUP_REMOVED lines=11> */
.L_x_153:
        /* <DEDUP_REMOVED lines=11> */
.L_x_154:
        /* <DEDUP_REMOVED lines=11> */
.L_x_155:
        /* <DEDUP_REMOVED lines=11> */
.L_x_156:
[----:B------:R-:W-:Y:S01]  /*79f0*/  LOP3.LUT R0, R29, 0x1, RZ, 0xc0, !PT ;  /* 0x000000011d007812 */ /* 0x000fe200078ec0ff */
[----:B------:R-:W0:Y:S01]  /*7a00*/  LDC.64 R2, c[0x4][R2] ;  /* 0x0100000002027b82 */ /* 0x000e220000000a00 */
[----:B------:R-:W1:Y:S01]  /*7a10*/  LDCU.64 UR4, c[0x4][0x48] ;  /* 0x01000900ff0477ac */ /* 0x000e620008000a00 */
[----:B------:R-:W-:Y:S02]  /*7a20*/  IMAD.U32 R6, RZ, RZ, UR38 ;  /* 0x00000026ff067e24 */ /* 0x000fe4000f8e00ff */
[----:B------:R2:W-:Y:S01]  /*7a30*/  STL [R1], R0 ;  /* 0x0000000001007387 */ /* 0x0005e20000100800 */
[----:B------:R-:W-:Y:S02]  /*7a40*/  IMAD.U32 R7, RZ, RZ, UR39 ;  /* 0x00000027ff077e24 */ /* 0x000fe4000f8e00ff */
[----:B-1----:R-:W-:Y:S01]  /*7a50*/  IMAD.U32 R4, RZ, RZ, UR4 ;  /* 0x00000004ff047e24 */ /* 0x002fe2000f8e00ff */
[----:B--2---:R-:W-:-:S07]  /*7a60*/  MOV R5, UR5 ;  /* 0x0000000500057c02 */ /* 0x004fce0008000f00 */
[----:B------:R-:W-:-:S07]  /*7a70*/  LEPC R20, `(.L_x_157) ;  /* 0x000000001014794e */ /* 0x000fce0000000000 */
[----:B0-----:R-:W-:Y:S05]  /*7a80*/  CALL.ABS.NOINC R2 ;  /* 0x0000000002007343 */ /* 0x001fea0003c00000 */
.L_x_157:
[----:B------:R-:W-:Y:S01]  /*7a90*/  BSSY.RECONVERGENT B6, `(.L_x_158) ;  /* 0x00000c5000067945 */ /* 0x000fe20003800200 */
[----:B------:R-:W-:-:S07]  /*7aa0*/  IMAD.MOV.U32 R22, RZ, RZ, 0x3f ;  /* 0x0000003fff167424 */ /* 0x000fce00078e00ff */
.L_x_175:
[----:B------:R-:W-:Y:S01]  /*7ab0*/  SHF.R.U64 R0, R33, R22, R32 ;  /* 0x0000001621007219 */ /* 0x000fe20000001220 */
[----:B------:R-:W0:Y:S01]  /*7ac0*/  LDCU.64 UR4, c[0x4][0x48] ;  /* 0x01000900ff0477ac */ /* 0x000e220008000a00 */
[----:B------:R-:W-:Y:S01]  /*7ad0*/  MOV R2, 0x0 ;  /* 0x0000000000027802 */ /* 0x000fe20000000f00 */
[----:B------:R-:W-:Y:S01]  /*7ae0*/  IMAD.U32 R6, RZ, RZ, UR38 ;  /* 0x00000026ff067e24 */ /* 0x000fe2000f8e00ff */
[----:B------:R-:W-:Y:S01]  /*7af0*/  LOP3.LUT R0, R0, 0x1, RZ, 0xc0, !PT ;  /* 0x0000000100007812 */ /* 0x000fe200078ec0ff */
[----:B------:R-:W-:Y:S01]  /*7b00*/  IMAD.U32 R7, RZ, RZ, UR39 ;  /* 0x00000027ff077e24 */ /* 0x000fe2000f8e00ff */
[----:B------:R1:W2:Y:S03]  /*7b10*/  LDC.64 R8, c[0x4][R2] ;  /* 0x0100000002087b82 */ /* 0x0002a60000000a00 */
[----:B------:R1:W-:Y:S01]  /*7b20*/  STL [R1], R0 ;  /* 0x0000000001007387 */ /* 0x0003e20000100800 */
[----:B0-----:R-:W-:-:S02]  /*7b30*/  IMAD.U32 R4, RZ, RZ, UR4 ;  /* 0x00000004ff047e24 */ /* 0x001fc4000f8e00ff */
[----:B-1----:R-:W-:-:S07]  /*7b40*/  IMAD.U32 R5, RZ, RZ, UR5 ;  /* 0x00000005ff057e24 */ /* 0x002fce000f8e00ff */
[----:B------:R-:W-:-:S07]  /*7b50*/  LEPC R20, `(.L_x_159) ;  /* 0x000000001014794e */ /* 0x000fce0000000000 */
[----:B--2---:R-:W-:Y:S05]  /*7b60*/  CALL.ABS.NOINC R8 ;  /* 0x0000000008007343 */ /* 0x004fea0003c00000 */
.L_x_159:
        /* <DEDUP_REMOVED lines=12> */
.L_x_160:
        /* <DEDUP_REMOVED lines=12> */
.L_x_161:
        /* <DEDUP_REMOVED lines=12> */
.L_x_162:
        /* <DEDUP_REMOVED lines=12> */
.L_x_163:
        /* <DEDUP_REMOVED lines=12> */
.L_x_164:
        /* <DEDUP_REMOVED lines=12> */
.L_x_165:
        /* <DEDUP_REMOVED lines=12> */
.L_x_166:
        /* <DEDUP_REMOVED lines=12> */
.L_x_167:
        /* <DEDUP_REMOVED lines=12> */
.L_x_168:
        /* <DEDUP_REMOVED lines=12> */
.L_x_169:
        /* <DEDUP_REMOVED lines=12> */
.L_x_170:
        /* <DEDUP_REMOVED lines=12> */
.L_x_171:
        /* <DEDUP_REMOVED lines=12> */
.L_x_172:
        /* <DEDUP_REMOVED lines=12> */
.L_x_173:
[----:B------:R-:W-:Y:S01]  /*85f0*/  VIADD R23, R22, 0xfffffff1 ;  /* 0xfffffff116177836 */ /* 0x000fe20000000000 */
[----:B------:R-:W0:Y:S01]  /*8600*/  LDC.64 R2, c[0x4][R2] ;  /* 0x0100000002027b82 */ /* 0x000e220000000a00 */
[----:B------:R-:W1:Y:S01]  /*8610*/  LDCU.64 UR4, c[0x4][0x48] ;  /* 0x01000900ff0477ac */ /* 0x000e620008000a00 */
[----:B------:R-:W-:Y:S02]  /*8620*/  IMAD.U32 R6, RZ, RZ, UR38 ;  /* 0x00000026ff067e24 */ /* 0x000fe4000f8e00ff */
[----:B------:R-:W-:Y:S01]  /*8630*/  SHF.R.U64 R0, R33, R23, R32 ;  /* 0x0000001721007219 */ /* 0x000fe20000001220 */
[----:B------:R-:W-:-:S03]  /*8640*/  IMAD.U32 R7, RZ, RZ, UR39 ;  /* 0x00000027ff077e24 */ /* 0x000fc6000f8e00ff */
[----:B------:R-:W-:-:S05]  /*8650*/  LOP3.LUT R0, R0, 0x1, RZ, 0xc0, !PT ;  /* 0x0000000100007812 */ /* 0x000fca00078ec0ff */
[----:B------:R2:W-:Y:S01]  /*8660*/  STL [R1], R0 ;  /* 0x0000000001007387 */ /* 0x0005e20000100800 */
[----:B-1----:R-:W-:Y:S01]  /*8670*/  IMAD.U32 R4, RZ, RZ, UR4 ;  /* 0x00000004ff047e24 */ /* 0x002fe2000f8e00ff */
[----:B------:R-:W-:-:S07]  /*8680*/  MOV R5, UR5 ;  /* 0x0000000500057c02 */ /* 0x000fce0008000f00 */
[----:B------:R-:W-:-:S07]  /*8690*/  LEPC R20, `(.L_x_174) ;  /* 0x000000001014794e */ /* 0x000fce0000000000 */
[----:B0-2---:R-:W-:Y:S05]  /*86a0*/  CALL.ABS.NOINC R2 ;  /* 0x0000000002007343 */ /* 0x005fea0003c00000 */
.L_x_174:
[----:B------:R-:W-:Y:S01]  /*86b0*/  ISETP.NE.AND P0, PT, R23, RZ, PT ;  /* 0x000000ff1700720c */ /* 0x000fe20003f05270 */
[----:B------:R-:W-:-:S12]  /*86c0*/  VIADD R22, R22, 0xfffffff0 ;  /* 0xfffffff016167836 */ /* 0x000fd80000000000 */
[----:B------:R-:W-:Y:S05]  /*86d0*/  @P0 BRA `(.L_x_175) ;  /* 0xfffffff000f40947 */ /* 0x000fea000383ffff */
[----:B------:R-:W-:Y:S05]  /*86e0*/  BSYNC.RECONVERGENT B6 ;  /* 0x0000000000067941 */ /* 0x000fea0003800200 */
.L_x_158:
[----:B------:R-:W-:Y:S01]  /*86f0*/  BSSY.RECONVERGENT B6, `(.L_x_176) ;  /* 0x00000c5000067945 */ /* 0x000fe20003800200 */
[----:B------:R-:W-:-:S07]  /*8700*/  IMAD.MOV.U32 R23, RZ, RZ, 0x3f ;  /* 0x0000003fff177424 */ /* 0x000fce00078e00ff */
.L_x_193:
[----:B------:R-:W-:Y:S01]  /*8710*/  SHF.R.U64 R0, R31, R23, R30 ;  /* 0x000000171f007219 */ /* 0x000fe2000000121e */
[----:B------:R-:W0:Y:S01]  /*8720*/  LDCU.64 UR4, c[0x4][0x48] ;  /* 0x01000900ff0477ac */ /* 0x000e220008000a00 */
[----:B------:R-:W-:Y:S01]  /*8730*/  MOV R2, 0x0 ;  /* 0x0000000000027802 */ /* 0x000fe20000000f00 */
[----:B------:R-:W-:Y:S01]  /*8740*/  IMAD.U32 R6, RZ, RZ, UR38 ;  /* 0x00000026ff067e24 */ /* 0x000fe2000f8e00ff */
[----:B------:R-:W-:Y:S02]  /*8750*/  LOP3.LUT R0, R0, 0x1, RZ, 0xc0, !PT ;  /* 0x0000000100007812 */ /* 0x000fe400078ec0ff */
[----:B------:R1:W2:Y:S01]  /*8760*/  LDC.64 R8, c[0x4][R2] ;  /* 0x0100000002087b82 */ /* 0x0002a20000000a00 */
[----:B------:R-:W-:Y:S02]  /*8770*/  MOV R7, UR39 ;  /* 0x0000002700077c02 */ /* 0x000fe40008000f00 */
[----:B------:R1:W-:Y:S01]  /*8780*/  STL [R1], R0 ;  /* 0x0000000001007387 */ /* 0x0003e20000100800 */
[----:B0-----:R-:W-:-:S02]  /*8790*/  IMAD.U32 R4, RZ, RZ, UR4 ;  /* 0x00000004ff047e24 */ /* 0x001fc4000f8e00ff */
[----:B-1----:R-:W-:-:S07]  /*87a0*/  IMAD.U32 R5, RZ, RZ, UR5 ;  /* 0x00000005ff057e24 */ /* 0x002fce000f8e00ff */
[----:B------:R-:W-:-:S07]  /*87b0*/  LEPC R20, `(.L_x_177) ;  /* 0x000000001014794e */ /* 0x000fce0000000000 */
[----:B--2---:R-:W-:Y:S05]  /*87c0*/  CALL.ABS.NOINC R8 ;  /* 0x0000000008007343 */ /* 0x004fea0003c00000 */
.L_x_177:
        /* <DEDUP_REMOVED lines=12> */
.L_x_178:
        /* <DEDUP_REMOVED lines=12> */
.L_x_179:
        /* <DEDUP_REMOVED lines=12> */
.L_x_180:
        /* <DEDUP_REMOVED lines=12> */
.L_x_181:
        /* <DEDUP_REMOVED lines=12> */
.L_x_182:
        /* <DEDUP_REMOVED lines=12> */
.L_x_183:
        /* <DEDUP_REMOVED lines=12> */
.L_x_184:
        /* <DEDUP_REMOVED lines=12> */
.L_x_185:
        /* <DEDUP_REMOVED lines=12> */
.L_x_186:
        /* <DEDUP_REMOVED lines=12> */
.L_x_187:
        /* <DEDUP_REMOVED lines=12> */
.L_x_188:
        /* <DEDUP_REMOVED lines=12> */
.L_x_189:
        /* <DEDUP_REMOVED lines=12> */
.L_x_190:
        /* <DEDUP_REMOVED lines=12> */
.L_x_191:
        /* <DEDUP_REMOVED lines=12> */
.L_x_192:
[----:B------:R-:W-:Y:S01]  /*9310*/  ISETP.NE.AND P0, PT, R22, RZ, PT ;  /* 0x000000ff1600720c */ /* 0x000fe20003f05270 */
[----:B------:R-:W-:-:S12]  /*9320*/  VIADD R23, R23, 0xfffffff0 ;  /* 0xfffffff017177836 */ /* 0x000fd80000000000 */
[----:B------:R-:W-:Y:S05]  /*9330*/  @P0 BRA `(.L_x_193) ;  /* 0xfffffff000f40947 */ /* 0x000fea000383ffff */
[----:B------:R-:W-:Y:S05]  /*9340*/  BSYNC.RECONVERGENT B6 ;  /* 0x0000000000067941 */ /* 0x000fea0003800200 */
.L_x_176:
[----:B------:R-:W0:Y:S01]  /*9350*/  LDC.64 R2, c[0x4][R2] ;  /* 0x0100000002027b82 */ /* 0x000e220000000a00 */
[----:B------:R-:W1:Y:S01]  /*9360*/  LDCU.64 UR4, c[0x4][0x50] ;  /* 0x01000a00ff0477ac */ /* 0x000e620008000a00 */
[----:B------:R-:W-:Y:S01]  /*9370*/  CS2R R6, SRZ ;  /* 0x0000000000067805 */ /* 0x000fe2000001ff00 */
[----:B-1----:R-:W-:Y:S02]  /*9380*/  IMAD.U32 R4, RZ, RZ, UR4 ;  /* 0x00000004ff047e24 */ /* 0x002fe4000f8e00ff */
[----:B------:R-:W-:-:S07]  /*9390*/  IMAD.U32 R5, RZ, RZ, UR5 ;  /* 0x00000005ff057e24 */ /* 0x000fce000f8e00ff */
[----:B------:R-:W-:-:S07]  /*93a0*/  LEPC R20, `(.L_x_103) ;  /* 0x000000001014794e */ /* 0x000fce0000000000 */
[----:B0-----:R-:W-:Y:S05]  /*93b0*/  CALL.ABS.NOINC R2 ;  /* 0x0000000002007343 */ /* 0x001fea0003c00000 */
.L_x_103:
[----:B------:R-:W-:Y:S05]  /*93c0*/  BSYNC.RECONVERGENT B7 ;  /* 0x0000000000077941 */ /* 0x000fea0003800200 */
.L_x_102:
[----:B------:R-:W-:Y:S01]  /*93d0*/  LOP3.LUT P4, RZ, R28, 0xfffff, RZ, 0xc0, !PT ;  /* 0x000fffff1cff7812 */ /* 0x000fe2000788c0ff */
[----:B------:R-:W-:Y:S01]  /*93e0*/  BSSY.RECONVERGENT B0, `(.L_x_194) ;  /* 0x0000026000007945 */ /* 0x000fe20003800200 */
[----:B------:R-:W-:Y:S02]  /*93f0*/  LOP3.LUT R24, R24, 0x7f, RZ, 0xc0, !PT ;  /* 0x0000007f18187812 */ /* 0x000fe400078ec0ff */
[----:B------:R-:W-:Y:S02]  /*9400*/  ISETP.NE.U32.AND P1, PT, R26, R33, PT ;  /* 0x000000211a00720c */ /* 0x000fe40003f25070 */
[----:B------:R-:W-:Y:S02]  /*9410*/  LOP3.LUT R29, R29, 0x7f, RZ, 0xc0, !PT ;  /* 0x0000007f1d1d7812 */ /* 0x000fe400078ec0ff */
[----:B------:R-:W-:Y:S02]  /*9420*/  LOP3.LUT P3, RZ, R31, 0xfffff, RZ, 0xc0, !PT ;  /* 0x000fffff1fff7812 */ /* 0x000fe4000786c0ff */
[----:B------:R-:W-:-:S02]  /*9430*/  ISETP.NE.U32.AND P0, PT, R28, R31, PT ;  /* 0x0000001f1c00720c */ /* 0x000fc40003f05070 */
[----:B------:R-:W-:Y:S02]  /*9440*/  ISETP.NE.AND.EX P1, PT, R25, R32, PT, P1 ;  /* 0x000000201900720c */ /* 0x000fe40003f25310 */
[----:B------:R-:W-:Y:S01]  /*9450*/  ISETP.NE.U32.AND P2, PT, R24, R29, PT ;  /* 0x0000001d1800720c */ /* 0x000fe20003f45070 */
[----:B------:R-:W-:-:S12]  /*9460*/  @P4 BRA `(.L_x_195) ;  /* 0x0000000000744947 */ /* 0x000fd80003800000 */
[----:B------:R-:W0:Y:S01]  /*9470*/  S2R R7, SR_LANEID ;  /* 0x0000000000077919 */ /* 0x000e220000000000 */
[----:B------:R-:W-:Y:S01]  /*9480*/  VOTEU.ANY UR4, UPT, PT ;  /* 0x0000000000047886 */ /* 0x000fe200038e0100 */
[----:B------:R-:W2:Y:S01]  /*9490*/  LDC.64 R2, c[0x0][0x3d0] ;  /* 0x0000f400ff027b82 */ /* 0x000ea20000000a00 */
[----:B------:R-:W0:Y:S08]  /*94a0*/  FLO.U32 R0, UR4 ;  /* 0x0000000400007d00 */ /* 0x000e3000080e0000 */
[----:B------:R-:W2:Y:S01]  /*94b0*/  POPC R5, UR4 ;  /* 0x0000000400057d09 */ /* 0x000ea20008000000 */
[----:B0-----:R-:W-:-:S13]  /*94c0*/  ISETP.EQ.U32.AND P4, PT, R0, R7, PT ;  /* 0x000000070000720c */ /* 0x001fda0003f82070 */
[----:B--2---:R-:W2:Y:S01]  /*94d0*/  @P4 ATOMG.E.ADD.STRONG.GPU PT, R3, desc[UR36][R2.64], R5 ;  /* 0x80000005020349a8 */ /* 0x004ea200081ef124 */
[----:B------:R-:W0:Y:S02]  /*94e0*/  S2R R4, SR_LTMASK ;  /* 0x0000000000047919 */ /* 0x000e240000003900 */
[----:B0-----:R-:W-:-:S06]  /*94f0*/  LOP3.LUT R4, R4, UR4, RZ, 0xc0, !PT ;  /* 0x0000000404047c12 */ /* 0x001fcc000f8ec0ff */
[----:B------:R-:W0:Y:S01]  /*9500*/  POPC R4, R4 ;  /* 0x0000000400047309 */ /* 0x000e220000000000 */
[----:B--2---:R-:W0:Y:S02]  /*9510*/  SHFL.IDX PT, R9, R3, R0, 0x1f ;  /* 0x00001f0003097589 */ /* 0x004e2400000e0000 */
[----:B0-----:R-:W-:-:S05]  /*9520*/  IMAD.IADD R9, R9, 0x1, R4 ;  /* 0x0000000109097824 */ /* 0x001fca00078e0204 */
[----:B------:R-:W-:-:S13]  /*9530*/  ISETP.GT.AND P4, PT, R9, 0x3ff, PT ;  /* 0x000003ff0900780c */ /* 0x000fda0003f84270 */
[----:B------:R-:W-:Y:S05]  /*9540*/  @P4 BRA `(.L_x_195) ;  /* 0x00000000003c4947 */ /* 0x000fea0003800000 */
[----:B------:R-:W0:Y:S01]  /*9550*/  LDC.64 R6, c[0x0][0x3a0] ;  /* 0x0000e800ff067b82 */ /* 0x000e220000000a00 */
[----:B------:R-:W-:-:S07]  /*9560*/  IMAD.MOV.U32 R8, RZ, RZ, R24 ;  /* 0x000000ffff087224 */ /* 0x000fce00078e0018 */
[----:B------:R-:W2:Y:S08]  /*9570*/  LDC.64 R2, c[0x0][0x3a8] ;  /* 0x0000ea00ff027b82 */ /* 0x000eb00000000a00 */
[----:B------:R-:W3:Y:S01]  /*9580*/  LDC.64 R4, c[0x0][0x3b0] ;  /* 0x0000ec00ff047b82 */ /* 0x000ee20000000a00 */
[----:B0-----:R-:W-:-:S04]  /*9590*/  IMAD.WIDE R6, R9, 0x8, R6 ;  /* 0x0000000809067825 */ /* 0x001fc800078e0206 */
[----:B--2---:R-:W-:-:S04]  /*95a0*/  IMAD.WIDE R2, R9, 0x8, R2 ;  /* 0x0000000809027825 */ /* 0x004fc800078e0202 */
[----:B---3--:R-:W-:-:S04]  /*95b0*/  IMAD.WIDE R4, R9, 0x8, R4 ;  /* 0x0000000809047825 */ /* 0x008fc800078e0204 */
[----:B------:R-:W-:-:S05]  /*95c0*/  HFMA2 R9, -RZ, RZ, 0, 0 ;  /* 0x00000000ff097431 */ /* 0x000fca00000001ff */
[----:B------:R0:W-:Y:S02]  /*95d0*/  STG.E.64 desc[UR36][R6.64], R8 ;  /* 0x0000000806007986 */ /* 0x0001e4000c101b24 */
[----:B0-----:R-:W-:Y:S02]  /*95e0*/  IMAD.MOV.U32 R6, RZ, RZ, R26 ;  /* 0x000000ffff067224 */ /* 0x001fe400078e001a */
[----:B------:R-:W-:Y:S02]  /*95f0*/  IMAD.MOV.U32 R7, RZ, RZ, R25 ;  /* 0x000000ffff077224 */ /* 0x000fe400078e0019 */
[----:B------:R-:W-:Y:S02]  /*9600*/  IMAD.MOV.U32 R8, RZ, RZ, R28 ;  /* 0x000000ffff087224 */ /* 0x000fe400078e001c */
[----:B------:R-:W-:Y:S01]  /*9610*/  IMAD.MOV.U32 R9, RZ, RZ, R27 ;  /* 0x000000ffff097224 */ /* 0x000fe200078e001b */
[----:B------:R0:W-:Y:S04]  /*9620*/  STG.E.64 desc[UR36][R2.64], R6 ;  /* 0x0000000602007986 */ /* 0x0001e8000c101b24 */
[----:B------:R0:W-:Y:S02]  /*9630*/  STG.E.64 desc[UR36][R4.64], R8 ;  /* 0x0000000804007986 */ /* 0x0001e4000c101b24 */
.L_x_195:
[----:B------:R-:W-:Y:S05]  /*9640*/  BSYNC.RECONVERGENT B0 ;  /* 0x0000000000007941 */ /* 0x000fea0003800200 */
.L_x_194:
[----:B------:R-:W-:Y:S04]  /*9650*/  BSSY.RECONVERGENT B0, `(.L_x_196) ;  /* 0x000001f000007945 */ /* 0x000fe80003800200 */
[----:B------:R-:W-:Y:S05]  /*9660*/  @P3 BRA `(.L_x_197) ;  /* 0x0000000000743947 */ /* 0x000fea0003800000 */
[----:B0-----:R-:W0:Y:S01]  /*9670*/  S2R R7, SR_LANEID ;  /* 0x0000000000077919 */ /* 0x001e220000000000 */
        /* <DEDUP_REMOVED lines=28> */
.L_x_197:
[----:B------:R-:W-:Y:S05]  /*9840*/  BSYNC.RECONVERGENT B0 ;  /* 0x0000000000007941 */ /* 0x000fea0003800200 */
.L_x_196:
[----:B------:R-:W-:Y:S01]  /*9850*/  ISETP.NE.OR.EX P1, PT, RZ, RZ, P1, P2 ;  /* 0x000000ffff00720c */ /* 0x000fe20000f25720 */
[----:B0-2---:R-:W-:-:S03]  /*9860*/  IMAD.U32 R6, RZ, RZ, UR38 ;  /* 0x00000026ff067e24 */ /* 0x005fc6000f8e00ff */
[----:B------:R-:W-:Y:S02]  /*9870*/  ISETP.NE.OR.EX P0, PT, R27, R30, P1, P0 ;  /* 0x0000001e1b00720c */ /* 0x000fe40000f05700 */
[----:B------:R-:W-:-:S05]  /*9880*/  IADD3 R6, P2, PT, R6, 0x8, RZ ;  /* 0x0000000806067810 */ /* 0x000fca0007f5e0ff */
[----:B------:R-:W-:-:S06]  /*9890*/  IMAD.X R7, RZ, RZ, UR39, P2 ;  /* 0x00000027ff077e24 */ /* 0x000fcc00090e06ff */
[----:B------:R-:W-:Y:S05]  /*98a0*/  @!P0 BRA `(.L_x_198) ;  /* 0x0000000000488947 */ /* 0x000fea0003800000 */
[----:B------:R-:W-:-:S04]  /*98b0*/  ISETP.NE.U32.AND P0, PT, R18, 0x3b9aca00, PT ;  /* 0x3b9aca001200780c */ /* 0x000fc80003f05070 */
[----:B------:R-:W-:-:S13]  /*98c0*/  ISETP.NE.AND.EX P0, PT, R19, RZ, PT, P0 ;  /* 0x000000ff1300720c */ /* 0x000fda0003f05300 */
[----:B------:R-:W-:Y:S05]  /*98d0*/  @P0 BRA `(.L_x_199) ;  /* 0xffffffb800540947 */ /* 0x000fea000383ffff */
[----:B------:R-:W-:Y:S05]  /*98e0*/  BSYNC B8 ;  /* 0x0000000000087941 */ /* 0x000fea0003800000 */
.L_x_101:
[----:B------:R-:W-:-:S13]  /*98f0*/  ISETP.NE.AND P0, PT, R34, RZ, PT ;  /* 0x000000ff2200720c */ /* 0x000fda0003f05270 */
[----:B------:R-:W-:Y:S05]  /*9900*/  @P0 EXIT ;  /* 0x000000000000094d */ /* 0x000fea0003800000 */
[----:B------:R-:W-:Y:S01]  /*9910*/  MOV R2, 0x3b9aca00 ;  /* 0x3b9aca0000027802 */ /* 0x000fe20000000f00 */
[----:B------:R-:W-:Y:S01]  /*9920*/  IMAD.MOV.U32 R3, RZ, RZ, 0x0 ;  /* 0x00000000ff037424 */ /* 0x000fe200078e00ff */
[----:B------:R-:W-:Y:S01]  /*9930*/  MOV R0, 0x0 ;  /* 0x0000000000007802 */ /* 0x000fe20000000f00 */
[----:B------:R-:W0:Y:S03]  /*9940*/  LDCU.64 UR4, c[0x4][0x88] ;  /* 0x01001100ff0477ac */ /* 0x000e260008000a00 */
[----:B------:R2:W-:Y:S01]  /*9950*/  STL.64 [R1+0x8], R2 ;  /* 0x0000080201007387 */ /* 0x0005e20000100a00 */
[----:B------:R2:W3:Y:S03]  /*9960*/  LDC.64 R8, c[0x4][R0] ;  /* 0x0100000000087b82 */ /* 0x0004e60000000a00 */
[----:B------:R2:W-:Y:S01]  /*9970*/  STL.64 [R1+0x10], R2 ;  /* 0x0000100201007387 */ /* 0x0005e20000100a00 */
[----:B0-----:R-:W-:-:S02]  /*9980*/  IMAD.U32 R4, RZ, RZ, UR4 ;  /* 0x00000004ff047e24 */ /* 0x001fc4000f8e00ff */
[----:B--2---:R-:W-:-:S07]  /*9990*/  IMAD.U32 R5, RZ, RZ, UR5 ;  /* 0x00000005ff057e24 */ /* 0x004fce000f8e00ff */
[----:B------:R-:W-:-:S07]  /*99a0*/  LEPC R20, `(.L_x_200) ;  /* 0x000000001014794e */ /* 0x000fce0000000000 */
[----:B-1-3--:R-:W-:Y:S05]  /*99b0*/  CALL.ABS.NOINC R8 ;  /* 0x0000000008007343 */ /* 0x00afea0003c00000 */
.L_x_200:
[----:B------:R-:W-:Y:S05]  /*99c0*/  EXIT ;  /* 0x000000000000794d */ /* 0x000fea0003800000 */
.L_x_198:
[----:B------:R-:W-:Y:S01]  /*99d0*/  MOV R0, 0x0 ;  /* 0x0000000000007802 */ /* 0x000fe20000000f00 */
[----:B------:R0:W-:Y:S01]  /*99e0*/  STL.64 [R1+0x8], R18 ;  /* 0x0000081201007387 */ /* 0x0001e20000100a00 */
[----:B------:R-:W2:Y:S02]  /*99f0*/  LDCU.64 UR4, c[0x4][0x80] ;  /* 0x01001000ff0477ac */ /* 0x000ea40008000a00 */
[----:B------:R0:W3:Y:S01]  /*9a00*/  LDC.64 R2, c[0x4][R0] ;  /* 0x0100000000027b82 */ /* 0x0000e20000000a00 */
[----:B------:R0:W-:Y:S01]  /*9a10*/  STL.64 [R1+0x10], R18 ;  /* 0x0000101201007387 */ /* 0x0001e20000100a00 */
[----:B--2---:R-:W-:Y:S02]  /*9a20*/  IMAD.U32 R4, RZ, RZ, UR4 ;  /* 0x00000004ff047e24 */ /* 0x004fe4000f8e00ff */
[----:B0-----:R-:W-:-:S07]  /*9a30*/  IMAD.U32 R5, RZ, RZ, UR5 ;  /* 0x00000005ff057e24 */ /* 0x001fce000f8e00ff */
[----:B------:R-:W-:-:S07]  /*9a40*/  LEPC R20, `(.L_x_201) ;  /* 0x000000001014794e */ /* 0x000fce0000000000 */
[----:B-1-3--:R-:W-:Y:S05]  /*9a50*/  CALL.ABS.NOINC R2 ;  /* 0x0000000002007343 */ /* 0x00afea0003c00000 */
.L_x_201:
[----:B------:R-:W-:Y:S05]  /*9a60*/  EXIT ;  /* 0x000000000000794d */ /* 0x000fea0003800000 */
.L_x_202:
[----:B------:R-:W-:-:S00]  /*9a70*/  BRA `(.L_x_202) ;  /* 0xfffffffc00fc7947 */ /* 0x000fc0000383ffff */
[----:B------:R-:W-:-:S00]  /*9a80*/  NOP ;  /* 0x0000000000007918 */ /* 0x000fc00000000000 */
[----:B------:R-:W-:-:S00]  /*9a90*/  NOP ;  /* 0x0000000000007918 */ /* 0x000fc00000000000 */
[----:B------:R-:W-:-:S00]  /*9aa0*/  NOP ;  /* 0x0000000000007918 */ /* 0x000fc00000000000 */
[----:B------:R-:W-:-:S00]  /*9ab0*/  NOP ;  /* 0x0000000000007918 */ /* 0x000fc00000000000 */
[----:B------:R-:W-:-:S00]  /*9ac0*/  NOP ;  /* 0x0000000000007918 */ /* 0x000fc00000000000 */
[----:B------:R-:W-:-:S00]  /*9ad0*/  NOP ;  /* 0x0000000000007918 */ /* 0x000fc00000000000 */
[----:B------:R-:W-:-:S00]  /*9ae0*/  NOP ;  /* 0x0000000000007918 */ /* 0x000fc00000000000 */
[----:B------:R-:W-:-:S00]  /*9af0*/  NOP ;  /* 0x0000000000007918 */ /* 0x000fc00000000000 */
.L_x_203:


//--------------------- .nv.global.init           --------------------------
	.section	.nv.global.init,"aw",@progbits
	.align	4
.nv.global.init:
	.type		mrg32k3aM1SubSeq,@object
	.size		mrg32k3aM1SubSeq,(mrg32k3aM2SubSeq - mrg32k3aM1SubSeq)
mrg32k3aM1SubSeq:
        /*0000*/ 	.byte	0x0b, 0xcc, 0xee, 0x04, 0x73, 0x29, 0x8b, 0x6f, 0xf6, 0x53, 0x03, 0xf6, 0x23, 0xf6, 0xea, 0xda
        /* <DEDUP_REMOVED lines=125> */
	.type		mrg32k3aM2SubSeq,@object
	.size		mrg32k3aM2SubSeq,(mrg32k3aM1 - mrg32k3aM2SubSeq)
mrg32k3aM2SubSeq:
        /* <DEDUP_REMOVED lines=126> */
	.type		mrg32k3aM1,@object
	.size		mrg32k3aM1,(mrg32k3aM1Seq - mrg32k3aM1)
mrg32k3aM1:
        /* <DEDUP_REMOVED lines=144> */
	.type		mrg32k3aM1Seq,@object
	.size		mrg32k3aM1Seq,(mrg32k3aM2 - mrg32k3aM1Seq)
mrg32k3aM1Seq:
        /* <DEDUP_REMOVED lines=144> */
	.type		mrg32k3aM2,@object
	.size		mrg32k3aM2,(mrg32k3aM2Seq - mrg32k3aM2)
mrg32k3aM2:
        /* <DEDUP_REMOVED lines=144> */
	.type		mrg32k3aM2Seq,@object
	.size		mrg32k3aM2Seq,(precalc_xorwow_matrix - mrg32k3aM2Seq)
mrg32k3aM2Seq:
        /* <DEDUP_REMOVED lines=144> */
	.type		precalc_xorwow_matrix,@object
	.size		precalc_xorwow_matrix,(precalc_xorwow_offset_matrix - precalc_xorwow_matrix)
precalc_xorwow_matrix:
        /* <DEDUP_REMOVED lines=6400> */
	.type		precalc_xorwow_offset_matrix,@object
	.size		precalc_xorwow_offset_matrix,($str$1 - precalc_xorwow_offset_matrix)
precalc_xorwow_offset_matrix:
        /* <DEDUP_REMOVED lines=6400> */
	.type		$str$1,@object
	.size		$str$1,($str - $str$1)
$str$1:
        /*353c0*/ 	.byte	0x0a, 0x00
	.type		$str,@object
	.size		$str,($str$2 - $str)
$str:
        /*353c2*/ 	.byte	0x25, 0x64, 0x00
	.type		$str$2,@object
	.size		$str$2,($str$6 - $str$2)
$str$2:
        /*353c5*/ 	.byte	0x49, 0x6e, 0x69, 0x74, 0x69, 0x61, 0x6c, 0x20, 0x54, 0x61, 0x6d, 0x65, 0x20, 0x56, 0x61, 0x6c
        /*353d5*/ 	.byte	0x75, 0x65, 0x3a, 0x20, 0x00
	.type		$str$6,@object
	.size		$str$6,($str$3 - $str$6)
$str$6:
        /*353da*/ 	.byte	0x43, 0x75, 0x72, 0x72, 0x65, 0x6e, 0x74, 0x20, 0x57, 0x69, 0x6c, 0x64, 0x20, 0x56, 0x61, 0x6c
        /*353ea*/ 	.byte	0x75, 0x65, 0x3a, 0x20, 0x00
	.type		$str$3,@object
	.size		$str$3,($str$5 - $str$3)
$str$3:
        /*353ef*/ 	.byte	0x49, 0x6e, 0x69, 0x74, 0x69, 0x61, 0x6c, 0x20, 0x57, 0x69, 0x6c, 0x64, 0x20, 0x56, 0x61, 0x6c
        /*353ff*/ 	.byte	0x75, 0x65, 0x3a, 0x20, 0x00
	.type		$str$5,@object
	.size		$str$5,($str$4 - $str$5)
$str$5:
        /*35404*/ 	.byte	0x43, 0x75, 0x72, 0x72, 0x65, 0x6e, 0x74, 0x20, 0x54, 0x61, 0x6d, 0x65, 0x20, 0x56, 0x61, 0x6c
        /*35414*/ 	.byte	0x75, 0x65, 0x3a, 0x20, 0x00
	.type		$str$4,@object
	.size		$str$4,($str$7 - $str$4)
$str$4:
        /*35419*/ 	.byte	0x44, 0x65, 0x62, 0x75, 0x67, 0x20, 0x2d, 0x20, 0x54, 0x68, 0x72, 0x65, 0x61, 0x64, 0x20, 0x25
        /*35429*/ 	.byte	0x64, 0x3a, 0x20, 0x53, 0x74, 0x65, 0x70, 0x73, 0x20, 0x54, 0x61, 0x6d, 0x65, 0x3a, 0x20, 0x25
        /*35439*/ 	.byte	0x6c, 0x6c, 0x75, 0x2c, 0x20, 0x53, 0x74, 0x65, 0x70, 0x73, 0x20, 0x57, 0x69, 0x6c, 0x64, 0x3a
        /*35449*/ 	.byte	0x20, 0x25, 0x6c, 0x6c, 0x75, 0x0a, 0x00
	.type		$str$7,@object
	.size		$str$7,($str$8 - $str$7)
$str$7:
        /*35450*/ 	.byte	0x43, 0x6f, 0x6c, 0x6c, 0x69, 0x73, 0x69, 0x6f, 0x6e, 0x20, 0x64, 0x65, 0x74, 0x65, 0x63, 0x74
        /*35460*/ 	.byte	0x65, 0x64, 0x21, 0x20, 0x53, 0x74, 0x65, 0x70, 0x73, 0x20, 0x54, 0x61, 0x6d, 0x65, 0x3a, 0x20
        /*35470*/ 	.byte	0x25, 0x6c, 0x6c, 0x75, 0x2c, 0x20, 0x53, 0x74, 0x65, 0x70, 0x73, 0x20, 0x57, 0x69, 0x6c, 0x64
        /*35480*/ 	.byte	0x3a, 0x20, 0x25, 0x6c, 0x6c, 0x75, 0x0a, 0x00
	.type		$str$8,@object
	.size		$str$8,(.L_17 - $str$8)
$str$8:
        /*35488*/ 	.byte	0x4d, 0x61, 0x78, 0x20, 0x73, 0x74, 0x65, 0x70, 0x73, 0x20, 0x72, 0x65, 0x61, 0x63, 0x68, 0x65
        /*35498*/ 	.byte	0x64, 0x20, 0x77, 0x69, 0x74, 0x68, 0x6f, 0x75, 0x74, 0x20, 0x63, 0x6f, 0x6c, 0x6c, 0x69, 0x73
        /*354a8*/ 	.byte	0x69, 0x6f, 0x6e, 0x2e, 0x20, 0x53, 0x74, 0x65, 0x70, 0x73, 0x20, 0x54, 0x61, 0x6d, 0x65, 0x3a
        /*354b8*/ 	.byte	0x20, 0x25, 0x6c, 0x6c, 0x75, 0x2c, 0x20, 0x53, 0x74, 0x65, 0x70, 0x73, 0x20, 0x57, 0x69, 0x6c
        /*354c8*/ 	.byte	0x64, 0x3a, 0x20, 0x25, 0x6c, 0x6c, 0x75, 0x0a, 0x00
.L_17:


//--------------------- .nv.shared.reserved.0     --------------------------
	.section	.nv.shared.reserved.0,"aw",@nobits
	.weak		__nv_reservedSMEM_offset_0_alias
	.size		__nv_reservedSMEM_offset_0_alias, 0, 64
	.other		__nv_reservedSMEM_offset_0_alias,@"STO_CUDA_RESERVED_SHARED STV_DEFAULT"
__nv_reservedSMEM_offset_0_alias:
	.zero		0
	.zero		64


//--------------------- .nv.constant0._Z14generate_pathsP17curandStateXORWOWyyyPyS1_S1_S1_S1_S1_PiS2_ --------------------------
	.section	.nv.constant0._Z14generate_pathsP17curandStateXORWOWyyyPyS1_S1_S1_S1_S1_PiS2_,"a",@progbits
	.sectionflags	@""
	.align	4
.nv.constant0._Z14generate_pathsP17curandStateXORWOWyyyPyS1_S1_S1_S1_S1_PiS2_:
	.zero		992


//--------------------- SYMBOLS --------------------------

	.type		.nv.reservedSmem.offset0,@object
	.size		.nv.reservedSmem.offset0,0x4
	.type		vprintf,@function
